//
// Generated by NVIDIA NVVM Compiler
//
// Compiler Build ID: CL-36424714
// Cuda compilation tools, release 13.0, V13.0.88
// Based on NVVM 20.0.0
//

.version 9.0
.target sm_100
.address_size 64

	// .globl	_Z20rbf_1d_kernel_sharedPKfS0_Pf
.extern .func  (.param .b32 func_retval0) vprintf
(
	.param .b64 vprintf_param_0,
	.param .b64 vprintf_param_1
)
;
.extern .func __assertfail
(
	.param .b64 __assertfail_param_0,
	.param .b64 __assertfail_param_1,
	.param .b32 __assertfail_param_2,
	.param .b64 __assertfail_param_3,
	.param .b64 __assertfail_param_4
)
;
.global .align 1 .b8 __unnamed_1[39] = {118, 111, 105, 100, 32, 108, 111, 97, 100, 40, 105, 110, 116, 44, 32, 102, 108, 111, 97, 116, 32, 42, 44, 32, 99, 111, 110, 115, 116, 32, 102, 108, 111, 97, 116, 32, 42, 41};
.global .align 1 .b8 $str[14] = {120, 105, 32, 33, 61, 32, 110, 117, 108, 108, 112, 116, 114};
.global .align 1 .b8 $str$1[27] = {47, 116, 109, 112, 47, 115, 97, 115, 115, 95, 99, 117, 95, 99, 111, 108, 122, 56, 116, 98, 53, 47, 107, 46, 99, 117};
.global .align 1 .b8 $str$2[14] = {112, 120, 32, 33, 61, 32, 110, 117, 108, 108, 112, 116, 114};
.global .align 1 .b8 $str$3[4] = {37, 105, 10};
.extern .shared .align 16 .b8 yj[];
.global .align 1 .b8 $str$4[24] = {37, 105, 58, 32, 37, 102, 32, 121, 58, 32, 37, 102, 32, 32, 37, 102, 32, 32, 37, 102, 32, 32, 10};
.global .align 1 .b8 $str$5[25] = {37, 105, 58, 32, 37, 102, 32, 121, 58, 32, 32, 37, 102, 32, 32, 37, 102, 32, 32, 37, 102, 32, 32, 10};

.visible .entry _Z20rbf_1d_kernel_sharedPKfS0_Pf(
	.param .u64 .ptr .align 1 _Z20rbf_1d_kernel_sharedPKfS0_Pf_param_0,
	.param .u64 .ptr .align 1 _Z20rbf_1d_kernel_sharedPKfS0_Pf_param_1,
	.param .u64 .ptr .align 1 _Z20rbf_1d_kernel_sharedPKfS0_Pf_param_2
)
{
	.local .align 8 .b8 	__local_depot0[8];
	.reg .b64 	%SP;
	.reg .b64 	%SPL;
	.reg .pred 	%p<34>;
	.reg .b16 	%rs<3>;
	.reg .b32 	%r<72>;
	.reg .b32 	%f<218>;
	.reg .b64 	%rd<31>;

	mov.u64 	%SPL, __local_depot0;
	cvta.local.u64 	%SP, %SPL;
	ld.param.u64 	%rd4, [_Z20rbf_1d_kernel_sharedPKfS0_Pf_param_0];
	ld.param.u64 	%rd3, [_Z20rbf_1d_kernel_sharedPKfS0_Pf_param_1];
	ld.param.u64 	%rd5, [_Z20rbf_1d_kernel_sharedPKfS0_Pf_param_2];
	cvta.to.global.u64 	%rd1, %rd3;
	cvta.to.global.u64 	%rd2, %rd5;
	mov.u32 	%r22, %ctaid.x;
	mov.u32 	%r1, %ntid.x;
	mov.u32 	%r2, %tid.x;
	mad.lo.s32 	%r3, %r22, %r1, %r2;
	mul.lo.s32 	%r23, %r3, 3;
	cvta.to.global.u64 	%rd6, %rd4;
	mul.wide.s32 	%rd7, %r23, 4;
	add.s64 	%rd8, %rd6, %rd7;
	ld.global.f32 	%f1, [%rd8];
	ld.global.f32 	%f2, [%rd8+4];
	ld.global.f32 	%f3, [%rd8+8];
	cvt.u16.u32 	%rs1, %r1;
	div.u16 	%rs2, 999, %rs1;
	cvt.u32.u16 	%r4, %rs2;
	mov.u32 	%r24, yj;
	mad.lo.s32 	%r5, %r2, 12, %r24;
	mov.b32 	%r68, 0;
	mov.b32 	%r67, 1000;
	add.u64 	%rd9, %SP, 0;
	mov.u64 	%rd11, $str$3;
$L__BB0_1:
	mul.lo.s32 	%r8, %r68, %r1;
	add.s32 	%r9, %r8, %r2;
	cvta.to.local.u64 	%rd10, %rd9;
	st.local.u32 	[%rd10], %r9;
	cvta.global.u64 	%rd12, %rd11;
	{ // callseq 0, 0
	.param .b64 param0;
	st.param.b64 	[param0], %rd12;
	.param .b64 param1;
	st.param.b64 	[param1], %rd9;
	.param .b32 retval0;
	call.uni (retval0), 
	vprintf, 
	(
	param0, 
	param1
	);
	ld.param.b32 	%r25, [retval0];
	} // callseq 0
	setp.gt.u32 	%p1, %r9, 999;
	@%p1 bra 	$L__BB0_7;
	mov.u32 	%r27, yj;
	cvt.u64.u32 	%rd13, %r27;
	cvta.shared.u64 	%rd14, %rd13;
	setp.ne.s64 	%p2, %rd14, 0;
	@%p2 bra 	$L__BB0_4;
	mov.u64 	%rd15, $str;
	cvta.global.u64 	%rd16, %rd15;
	mov.u64 	%rd17, $str$1;
	cvta.global.u64 	%rd18, %rd17;
	mov.u64 	%rd19, __unnamed_1;
	cvta.global.u64 	%rd20, %rd19;
	{ // callseq 1, 0
	.param .b64 param0;
	st.param.b64 	[param0], %rd16;
	.param .b64 param1;
	st.param.b64 	[param1], %rd18;
	.param .b32 param2;
	st.param.b32 	[param2], 159;
	.param .b64 param3;
	st.param.b64 	[param3], %rd20;
	.param .b64 param4;
	st.param.b64 	[param4], 1;
	call.uni 
	__assertfail, 
	(
	param0, 
	param1, 
	param2, 
	param3, 
	param4
	);
	} // callseq 1
$L__BB0_4:
	setp.ne.s64 	%p3, %rd3, 0;
	@%p3 bra 	$L__BB0_6;
	mov.u64 	%rd21, $str$2;
	cvta.global.u64 	%rd22, %rd21;
	mov.u64 	%rd23, $str$1;
	cvta.global.u64 	%rd24, %rd23;
	mov.u64 	%rd25, __unnamed_1;
	cvta.global.u64 	%rd26, %rd25;
	{ // callseq 2, 0
	.param .b64 param0;
	st.param.b64 	[param0], %rd22;
	.param .b64 param1;
	st.param.b64 	[param1], %rd24;
	.param .b32 param2;
	st.param.b32 	[param2], 160;
	.param .b64 param3;
	st.param.b64 	[param3], %rd26;
	.param .b64 param4;
	st.param.b64 	[param4], 1;
	call.uni 
	__assertfail, 
	(
	param0, 
	param1, 
	param2, 
	param3, 
	param4
	);
	} // callseq 2
$L__BB0_6:
	mul.lo.s32 	%r28, %r9, 3;
	mul.wide.u32 	%rd27, %r28, 4;
	add.s64 	%rd28, %rd1, %rd27;
	ld.global.f32 	%f23, [%rd28];
	st.shared.f32 	[%r5], %f23;
	ld.global.f32 	%f24, [%rd28+4];
	st.shared.f32 	[%r5+4], %f24;
	ld.global.f32 	%f25, [%rd28+8];
	st.shared.f32 	[%r5+8], %f25;
$L__BB0_7:
	setp.gt.s32 	%p4, %r3, 999;
	bar.sync 	0;
	@%p4 bra 	$L__BB0_26;
	min.u32 	%r30, %r1, %r67;
	max.u32 	%r31, %r30, 1;
	neg.s32 	%r70, %r31;
	mad.lo.s32 	%r69, %r3, 1000, %r8;
	mov.u32 	%r71, yj;
$L__BB0_9:
	ld.shared.f32 	%f27, [%r71];
	sub.f32 	%f4, %f1, %f27;
	abs.f32 	%f5, %f4;
	setp.eq.f32 	%p5, %f4, 0f3F800000;
	mov.f32 	%f215, 0f3F800000;
	@%p5 bra 	$L__BB0_14;
	setp.num.f32 	%p6, %f5, %f5;
	@%p6 bra 	$L__BB0_12;
	mov.f32 	%f83, 0f40000000;
	add.rn.f32 	%f215, %f4, %f83;
	bra.uni 	$L__BB0_14;
$L__BB0_12:
	setp.lt.f32 	%p7, %f5, 0f00800000;
	mul.f32 	%f28, %f5, 0f4B800000;
	selp.f32 	%f29, %f28, %f5, %p7;
	mov.b32 	%r32, %f29;
	add.s32 	%r33, %r32, -1060439283;
	and.b32  	%r34, %r33, -8388608;
	sub.s32 	%r35, %r32, %r34;
	mov.b32 	%f30, %r35;
	cvt.rn.f32.s32 	%f31, %r34;
	selp.f32 	%f32, 0fC1C00000, 0f00000000, %p7;
	fma.rn.f32 	%f33, %f31, 0f34000000, %f32;
	add.f32 	%f34, %f30, 0fBF800000;
	add.f32 	%f35, %f30, 0f3F800000;
	rcp.approx.ftz.f32 	%f36, %f35;
	add.f32 	%f37, %f34, %f34;
	mul.f32 	%f38, %f37, %f36;
	mul.f32 	%f39, %f38, %f38;
	neg.f32 	%f40, %f38;
	sub.f32 	%f41, %f34, %f38;
	add.f32 	%f42, %f41, %f41;
	fma.rn.f32 	%f43, %f40, %f34, %f42;
	mul.rn.f32 	%f44, %f36, %f43;
	fma.rn.f32 	%f45, %f39, 0f3A2C32E4, 0f3B52E7DB;
	fma.rn.f32 	%f46, %f45, %f39, 0f3C93BB73;
	fma.rn.f32 	%f47, %f46, %f39, 0f3DF6384F;
	mul.rn.f32 	%f48, %f47, %f39;
	fma.rn.f32 	%f49, %f38, 0f3FB8AA3B, %f33;
	mul.f32 	%f50, %f48, 0f40400000;
	sub.f32 	%f51, %f33, %f49;
	fma.rn.f32 	%f52, %f38, 0f3FB8AA3B, %f51;
	fma.rn.f32 	%f53, %f44, 0f3FB8AA3B, %f52;
	fma.rn.f32 	%f54, %f38, 0f32A55E34, %f53;
	fma.rn.f32 	%f55, %f50, %f44, %f54;
	fma.rn.f32 	%f56, %f48, %f38, %f55;
	add.rn.f32 	%f57, %f49, %f56;
	mov.f32 	%f58, 0f40000000;
	mul.rn.f32 	%f59, %f57, %f58;
	cvt.rni.f32.f32 	%f60, %f59;
	sub.f32 	%f61, %f59, %f60;
	neg.f32 	%f62, %f59;
	fma.rn.f32 	%f63, %f57, 0f40000000, %f62;
	neg.f32 	%f64, %f49;
	add.rn.f32 	%f65, %f57, %f64;
	neg.f32 	%f66, %f65;
	add.rn.f32 	%f67, %f56, %f66;
	fma.rn.f32 	%f68, %f67, 0f40000000, %f63;
	add.f32 	%f69, %f61, %f68;
	setp.gt.f32 	%p8, %f60, 0f00000000;
	selp.b32 	%r36, 0, -2097152000, %p8;
	setp.neu.f32 	%p9, %f4, 0f00000000;
	setp.neu.f32 	%p10, %f5, 0f7F800000;
	setp.lt.f32 	%p11, %f59, 0f00000000;
	selp.f32 	%f70, 0f00000000, 0f7F800000, %p11;
	abs.f32 	%f71, %f59;
	setp.gt.f32 	%p12, %f71, 0f43180000;
	cvt.rzi.s32.f32 	%r37, %f60;
	shl.b32 	%r38, %r37, 23;
	sub.s32 	%r39, %r38, %r36;
	mov.b32 	%f72, %r39;
	add.s32 	%r40, %r36, 2130706432;
	mov.b32 	%f73, %r40;
	fma.rn.f32 	%f74, %f69, 0f391FCB8E, 0f3AAF85ED;
	fma.rn.f32 	%f75, %f74, %f69, 0f3C1D9856;
	fma.rn.f32 	%f76, %f75, %f69, 0f3D6357BB;
	fma.rn.f32 	%f77, %f76, %f69, 0f3E75FDEC;
	fma.rn.f32 	%f78, %f77, %f69, 0f3F317218;
	fma.rn.f32 	%f79, %f78, %f69, 0f3F800000;
	mul.f32 	%f80, %f79, %f73;
	mul.f32 	%f81, %f80, %f72;
	selp.f32 	%f215, %f70, %f81, %p12;
	and.pred  	%p13, %p9, %p10;
	@%p13 bra 	$L__BB0_14;
	add.f32 	%f82, %f4, %f4;
	mov.b32 	%r41, %f82;
	and.b32  	%r42, %r41, 2147483647;
	mov.b32 	%f215, %r42;
$L__BB0_14:
	ld.shared.f32 	%f85, [%r71+4];
	sub.f32 	%f10, %f2, %f85;
	abs.f32 	%f11, %f10;
	setp.eq.f32 	%p14, %f10, 0f3F800000;
	mov.f32 	%f216, 0f3F800000;
	@%p14 bra 	$L__BB0_19;
	setp.nan.f32 	%p15, %f11, %f11;
	@%p15 bra 	$L__BB0_18;
	setp.lt.f32 	%p16, %f11, 0f00800000;
	mul.f32 	%f86, %f11, 0f4B800000;
	selp.f32 	%f87, %f86, %f11, %p16;
	mov.b32 	%r43, %f87;
	add.s32 	%r44, %r43, -1060439283;
	and.b32  	%r45, %r44, -8388608;
	sub.s32 	%r46, %r43, %r45;
	mov.b32 	%f88, %r46;
	cvt.rn.f32.s32 	%f89, %r45;
	selp.f32 	%f90, 0fC1C00000, 0f00000000, %p16;
	fma.rn.f32 	%f91, %f89, 0f34000000, %f90;
	add.f32 	%f92, %f88, 0fBF800000;
	add.f32 	%f93, %f88, 0f3F800000;
	rcp.approx.ftz.f32 	%f94, %f93;
	add.f32 	%f95, %f92, %f92;
	mul.f32 	%f96, %f95, %f94;
	mul.f32 	%f97, %f96, %f96;
	neg.f32 	%f98, %f96;
	sub.f32 	%f99, %f92, %f96;
	add.f32 	%f100, %f99, %f99;
	fma.rn.f32 	%f101, %f98, %f92, %f100;
	mul.rn.f32 	%f102, %f94, %f101;
	fma.rn.f32 	%f103, %f97, 0f3A2C32E4, 0f3B52E7DB;
	fma.rn.f32 	%f104, %f103, %f97, 0f3C93BB73;
	fma.rn.f32 	%f105, %f104, %f97, 0f3DF6384F;
	mul.rn.f32 	%f106, %f105, %f97;
	fma.rn.f32 	%f107, %f96, 0f3FB8AA3B, %f91;
	mul.f32 	%f108, %f106, 0f40400000;
	sub.f32 	%f109, %f91, %f107;
	fma.rn.f32 	%f110, %f96, 0f3FB8AA3B, %f109;
	fma.rn.f32 	%f111, %f102, 0f3FB8AA3B, %f110;
	fma.rn.f32 	%f112, %f96, 0f32A55E34, %f111;
	fma.rn.f32 	%f113, %f108, %f102, %f112;
	fma.rn.f32 	%f114, %f106, %f96, %f113;
	add.rn.f32 	%f115, %f107, %f114;
	mov.f32 	%f116, 0f40000000;
	mul.rn.f32 	%f117, %f115, %f116;
	cvt.rni.f32.f32 	%f118, %f117;
	sub.f32 	%f119, %f117, %f118;
	neg.f32 	%f120, %f117;
	fma.rn.f32 	%f121, %f115, 0f40000000, %f120;
	neg.f32 	%f122, %f107;
	add.rn.f32 	%f123, %f115, %f122;
	neg.f32 	%f124, %f123;
	add.rn.f32 	%f125, %f114, %f124;
	fma.rn.f32 	%f126, %f125, 0f40000000, %f121;
	add.f32 	%f127, %f119, %f126;
	setp.gt.f32 	%p17, %f118, 0f00000000;
	selp.b32 	%r47, 0, -2097152000, %p17;
	setp.neu.f32 	%p18, %f10, 0f00000000;
	setp.neu.f32 	%p19, %f11, 0f7F800000;
	setp.lt.f32 	%p20, %f117, 0f00000000;
	selp.f32 	%f128, 0f00000000, 0f7F800000, %p20;
	abs.f32 	%f129, %f117;
	setp.gt.f32 	%p21, %f129, 0f43180000;
	cvt.rzi.s32.f32 	%r48, %f118;
	shl.b32 	%r49, %r48, 23;
	sub.s32 	%r50, %r49, %r47;
	mov.b32 	%f130, %r50;
	add.s32 	%r51, %r47, 2130706432;
	mov.b32 	%f131, %r51;
	fma.rn.f32 	%f132, %f127, 0f391FCB8E, 0f3AAF85ED;
	fma.rn.f32 	%f133, %f132, %f127, 0f3C1D9856;
	fma.rn.f32 	%f134, %f133, %f127, 0f3D6357BB;
	fma.rn.f32 	%f135, %f134, %f127, 0f3E75FDEC;
	fma.rn.f32 	%f136, %f135, %f127, 0f3F317218;
	fma.rn.f32 	%f137, %f136, %f127, 0f3F800000;
	mul.f32 	%f138, %f137, %f131;
	mul.f32 	%f139, %f138, %f130;
	selp.f32 	%f216, %f128, %f139, %p21;
	and.pred  	%p22, %p18, %p19;
	@%p22 bra 	$L__BB0_19;
	add.f32 	%f140, %f10, %f10;
	mov.b32 	%r52, %f140;
	and.b32  	%r53, %r52, 2147483647;
	mov.b32 	%f216, %r53;
	bra.uni 	$L__BB0_19;
$L__BB0_18:
	mov.f32 	%f141, 0f40000000;
	add.rn.f32 	%f216, %f10, %f141;
$L__BB0_19:
	mov.f32 	%f143, 0f00000000;
	sub.f32 	%f144, %f143, %f215;
	sub.f32 	%f16, %f144, %f216;
	ld.shared.f32 	%f145, [%r71+8];
	sub.f32 	%f17, %f3, %f145;
	abs.f32 	%f18, %f17;
	setp.eq.f32 	%p23, %f17, 0f3F800000;
	mov.f32 	%f217, 0f3F800000;
	@%p23 bra 	$L__BB0_24;
	setp.nan.f32 	%p24, %f18, %f18;
	@%p24 bra 	$L__BB0_23;
	setp.lt.f32 	%p25, %f18, 0f00800000;
	mul.f32 	%f146, %f18, 0f4B800000;
	selp.f32 	%f147, %f146, %f18, %p25;
	mov.b32 	%r54, %f147;
	add.s32 	%r55, %r54, -1060439283;
	and.b32  	%r56, %r55, -8388608;
	sub.s32 	%r57, %r54, %r56;
	mov.b32 	%f148, %r57;
	cvt.rn.f32.s32 	%f149, %r56;
	selp.f32 	%f150, 0fC1C00000, 0f00000000, %p25;
	fma.rn.f32 	%f151, %f149, 0f34000000, %f150;
	add.f32 	%f152, %f148, 0fBF800000;
	add.f32 	%f153, %f148, 0f3F800000;
	rcp.approx.ftz.f32 	%f154, %f153;
	add.f32 	%f155, %f152, %f152;
	mul.f32 	%f156, %f155, %f154;
	mul.f32 	%f157, %f156, %f156;
	neg.f32 	%f158, %f156;
	sub.f32 	%f159, %f152, %f156;
	add.f32 	%f160, %f159, %f159;
	fma.rn.f32 	%f161, %f158, %f152, %f160;
	mul.rn.f32 	%f162, %f154, %f161;
	fma.rn.f32 	%f163, %f157, 0f3A2C32E4, 0f3B52E7DB;
	fma.rn.f32 	%f164, %f163, %f157, 0f3C93BB73;
	fma.rn.f32 	%f165, %f164, %f157, 0f3DF6384F;
	mul.rn.f32 	%f166, %f165, %f157;
	fma.rn.f32 	%f167, %f156, 0f3FB8AA3B, %f151;
	mul.f32 	%f168, %f166, 0f40400000;
	sub.f32 	%f169, %f151, %f167;
	fma.rn.f32 	%f170, %f156, 0f3FB8AA3B, %f169;
	fma.rn.f32 	%f171, %f162, 0f3FB8AA3B, %f170;
	fma.rn.f32 	%f172, %f156, 0f32A55E34, %f171;
	fma.rn.f32 	%f173, %f168, %f162, %f172;
	fma.rn.f32 	%f174, %f166, %f156, %f173;
	add.rn.f32 	%f175, %f167, %f174;
	mov.f32 	%f176, 0f40000000;
	mul.rn.f32 	%f177, %f175, %f176;
	cvt.rni.f32.f32 	%f178, %f177;
	sub.f32 	%f179, %f177, %f178;
	neg.f32 	%f180, %f177;
	fma.rn.f32 	%f181, %f175, 0f40000000, %f180;
	neg.f32 	%f182, %f167;
	add.rn.f32 	%f183, %f175, %f182;
	neg.f32 	%f184, %f183;
	add.rn.f32 	%f185, %f174, %f184;
	fma.rn.f32 	%f186, %f185, 0f40000000, %f181;
	add.f32 	%f187, %f179, %f186;
	setp.gt.f32 	%p26, %f178, 0f00000000;
	selp.b32 	%r58, 0, -2097152000, %p26;
	setp.neu.f32 	%p27, %f17, 0f00000000;
	setp.neu.f32 	%p28, %f18, 0f7F800000;
	setp.lt.f32 	%p29, %f177, 0f00000000;
	selp.f32 	%f188, 0f00000000, 0f7F800000, %p29;
	abs.f32 	%f189, %f177;
	setp.gt.f32 	%p30, %f189, 0f43180000;
	cvt.rzi.s32.f32 	%r59, %f178;
	shl.b32 	%r60, %r59, 23;
	sub.s32 	%r61, %r60, %r58;
	mov.b32 	%f190, %r61;
	add.s32 	%r62, %r58, 2130706432;
	mov.b32 	%f191, %r62;
	fma.rn.f32 	%f192, %f187, 0f391FCB8E, 0f3AAF85ED;
	fma.rn.f32 	%f193, %f192, %f187, 0f3C1D9856;
	fma.rn.f32 	%f194, %f193, %f187, 0f3D6357BB;
	fma.rn.f32 	%f195, %f194, %f187, 0f3E75FDEC;
	fma.rn.f32 	%f196, %f195, %f187, 0f3F317218;
	fma.rn.f32 	%f197, %f196, %f187, 0f3F800000;
	mul.f32 	%f198, %f197, %f191;
	mul.f32 	%f199, %f198, %f190;
	selp.f32 	%f217, %f188, %f199, %p30;
	and.pred  	%p31, %p27, %p28;
	@%p31 bra 	$L__BB0_24;
	add.f32 	%f200, %f17, %f17;
	mov.b32 	%r63, %f200;
	and.b32  	%r64, %r63, 2147483647;
	mov.b32 	%f217, %r64;
	bra.uni 	$L__BB0_24;
$L__BB0_23:
	mov.f32 	%f201, 0f40000000;
	add.rn.f32 	%f217, %f17, %f201;
$L__BB0_24:
	sub.f32 	%f202, %f16, %f217;
	fma.rn.f32 	%f203, %f202, 0f3BBB989D, 0f3F000000;
	cvt.sat.f32.f32 	%f204, %f203;
	mov.f32 	%f205, 0f4B400001;
	mov.f32 	%f206, 0f437C0000;
	fma.rm.f32 	%f207, %f204, %f206, %f205;
	add.f32 	%f208, %f207, 0fCB40007F;
	neg.f32 	%f209, %f208;
	fma.rn.f32 	%f210, %f202, 0f3FB8AA3B, %f209;
	fma.rn.f32 	%f211, %f202, 0f32A57060, %f210;
	mov.b32 	%r65, %f207;
	shl.b32 	%r66, %r65, 23;
	mov.b32 	%f212, %r66;
	ex2.approx.ftz.f32 	%f213, %f211;
	mul.f32 	%f214, %f213, %f212;
	mul.wide.u32 	%rd29, %r69, 4;
	add.s64 	%rd30, %rd2, %rd29;
	st.global.f32 	[%rd30], %f214;
	add.s32 	%r71, %r71, 12;
	add.s32 	%r70, %r70, 1;
	setp.ne.s32 	%p32, %r70, 0;
	add.s32 	%r69, %r69, 1;
	@%p32 bra 	$L__BB0_9;
	bar.sync 	0;
$L__BB0_26:
	add.s32 	%r18, %r68, 1;
	sub.s32 	%r67, %r67, %r1;
	setp.ne.s32 	%p33, %r68, %r4;
	mov.u32 	%r68, %r18;
	@%p33 bra 	$L__BB0_1;
	ret;

}
	// .globl	_Z20rbf_1d_reduce_sharedPKfS0_S0_Pf
.visible .entry _Z20rbf_1d_reduce_sharedPKfS0_S0_Pf(
	.param .u64 .ptr .align 1 _Z20rbf_1d_reduce_sharedPKfS0_S0_Pf_param_0,
	.param .u64 .ptr .align 1 _Z20rbf_1d_reduce_sharedPKfS0_S0_Pf_param_1,
	.param .u64 .ptr .align 1 _Z20rbf_1d_reduce_sharedPKfS0_S0_Pf_param_2,
	.param .u64 .ptr .align 1 _Z20rbf_1d_reduce_sharedPKfS0_S0_Pf_param_3
)
{
	.local .align 8 .b8 	__local_depot1[40];
	.reg .b64 	%SP;
	.reg .b64 	%SPL;
	.reg .pred 	%p<35>;
	.reg .b16 	%rs<3>;
	.reg .b32 	%r<73>;
	.reg .b32 	%f<227>;
	.reg .b64 	%rd<38>;
	.reg .b64 	%fd<5>;

	mov.u64 	%SPL, __local_depot1;
	cvta.local.u64 	%SP, %SPL;
	ld.param.u64 	%rd8, [_Z20rbf_1d_reduce_sharedPKfS0_S0_Pf_param_0];
	ld.param.u64 	%rd7, [_Z20rbf_1d_reduce_sharedPKfS0_S0_Pf_param_1];
	ld.param.u64 	%rd9, [_Z20rbf_1d_reduce_sharedPKfS0_S0_Pf_param_2];
	ld.param.u64 	%rd10, [_Z20rbf_1d_reduce_sharedPKfS0_S0_Pf_param_3];
	cvta.to.global.u64 	%rd1, %rd7;
	cvta.to.global.u64 	%rd2, %rd9;
	mov.u32 	%r21, %ctaid.x;
	mov.u32 	%r1, %ntid.x;
	mov.u32 	%r2, %tid.x;
	mad.lo.s32 	%r3, %r21, %r1, %r2;
	mul.lo.s32 	%r22, %r3, 3;
	cvta.to.global.u64 	%rd11, %rd10;
	cvta.to.global.u64 	%rd12, %rd8;
	mul.wide.s32 	%rd13, %r22, 4;
	add.s64 	%rd14, %rd12, %rd13;
	ld.global.f32 	%f1, [%rd14];
	ld.global.f32 	%f2, [%rd14+4];
	ld.global.f32 	%f3, [%rd14+8];
	mul.wide.s32 	%rd15, %r3, 4;
	add.s64 	%rd3, %rd11, %rd15;
	cvt.u16.u32 	%rs1, %r1;
	div.u16 	%rs2, 999, %rs1;
	cvt.u32.u16 	%r4, %rs2;
	mov.f32 	%f226, 0f00000000;
	mov.b32 	%r68, 0;
	mov.b32 	%r67, 1000;
	mov.u64 	%rd18, $str;
	mov.u32 	%r69, %r68;
$L__BB1_1:
	mad.lo.s32 	%r8, %r68, %r1, %r2;
	setp.gt.u32 	%p1, %r8, 999;
	@%p1 bra 	$L__BB1_7;
	mov.u32 	%r23, yj;
	cvt.u64.u32 	%rd16, %r23;
	cvta.shared.u64 	%rd17, %rd16;
	setp.ne.s64 	%p2, %rd17, 0;
	@%p2 bra 	$L__BB1_4;
	cvta.global.u64 	%rd19, %rd18;
	mov.u64 	%rd20, $str$1;
	cvta.global.u64 	%rd21, %rd20;
	mov.u64 	%rd22, __unnamed_1;
	cvta.global.u64 	%rd23, %rd22;
	{ // callseq 3, 0
	.param .b64 param0;
	st.param.b64 	[param0], %rd19;
	.param .b64 param1;
	st.param.b64 	[param1], %rd21;
	.param .b32 param2;
	st.param.b32 	[param2], 159;
	.param .b64 param3;
	st.param.b64 	[param3], %rd23;
	.param .b64 param4;
	st.param.b64 	[param4], 1;
	call.uni 
	__assertfail, 
	(
	param0, 
	param1, 
	param2, 
	param3, 
	param4
	);
	} // callseq 3
$L__BB1_4:
	setp.ne.s64 	%p3, %rd7, 0;
	@%p3 bra 	$L__BB1_6;
	mov.u64 	%rd24, $str$2;
	cvta.global.u64 	%rd25, %rd24;
	mov.u64 	%rd26, $str$1;
	cvta.global.u64 	%rd27, %rd26;
	mov.u64 	%rd28, __unnamed_1;
	cvta.global.u64 	%rd29, %rd28;
	{ // callseq 4, 0
	.param .b64 param0;
	st.param.b64 	[param0], %rd25;
	.param .b64 param1;
	st.param.b64 	[param1], %rd27;
	.param .b32 param2;
	st.param.b32 	[param2], 160;
	.param .b64 param3;
	st.param.b64 	[param3], %rd29;
	.param .b64 param4;
	st.param.b64 	[param4], 1;
	call.uni 
	__assertfail, 
	(
	param0, 
	param1, 
	param2, 
	param3, 
	param4
	);
	} // callseq 4
$L__BB1_6:
	mul.lo.s32 	%r24, %r8, 3;
	mul.wide.u32 	%rd30, %r24, 4;
	add.s64 	%rd31, %rd1, %rd30;
	ld.global.f32 	%f31, [%rd31];
	mad.lo.s32 	%r26, %r2, 12, %r23;
	st.shared.f32 	[%r26], %f31;
	ld.global.f32 	%f32, [%rd31+4];
	st.shared.f32 	[%r26+4], %f32;
	ld.global.f32 	%f33, [%rd31+8];
	st.shared.f32 	[%r26+8], %f33;
$L__BB1_7:
	setp.gt.s32 	%p4, %r3, 999;
	bar.sync 	0;
	@%p4 bra 	$L__BB1_28;
	mul.wide.u32 	%rd32, %r69, 4;
	add.s64 	%rd37, %rd2, %rd32;
	min.u32 	%r28, %r1, %r67;
	max.u32 	%r29, %r28, 1;
	neg.s32 	%r70, %r29;
	mov.u32 	%r72, yj;
	mov.u32 	%r71, %r69;
$L__BB1_9:
	ld.shared.f32 	%f6, [%r72];
	sub.f32 	%f7, %f1, %f6;
	abs.f32 	%f8, %f7;
	setp.eq.f32 	%p5, %f7, 0f3F800000;
	mov.f32 	%f223, 0f3F800000;
	@%p5 bra 	$L__BB1_14;
	setp.num.f32 	%p6, %f8, %f8;
	@%p6 bra 	$L__BB1_12;
	mov.f32 	%f90, 0f40000000;
	add.rn.f32 	%f223, %f7, %f90;
	bra.uni 	$L__BB1_14;
$L__BB1_12:
	setp.lt.f32 	%p7, %f8, 0f00800000;
	mul.f32 	%f35, %f8, 0f4B800000;
	selp.f32 	%f36, %f35, %f8, %p7;
	mov.b32 	%r30, %f36;
	add.s32 	%r31, %r30, -1060439283;
	and.b32  	%r32, %r31, -8388608;
	sub.s32 	%r33, %r30, %r32;
	mov.b32 	%f37, %r33;
	cvt.rn.f32.s32 	%f38, %r32;
	selp.f32 	%f39, 0fC1C00000, 0f00000000, %p7;
	fma.rn.f32 	%f40, %f38, 0f34000000, %f39;
	add.f32 	%f41, %f37, 0fBF800000;
	add.f32 	%f42, %f37, 0f3F800000;
	rcp.approx.ftz.f32 	%f43, %f42;
	add.f32 	%f44, %f41, %f41;
	mul.f32 	%f45, %f44, %f43;
	mul.f32 	%f46, %f45, %f45;
	neg.f32 	%f47, %f45;
	sub.f32 	%f48, %f41, %f45;
	add.f32 	%f49, %f48, %f48;
	fma.rn.f32 	%f50, %f47, %f41, %f49;
	mul.rn.f32 	%f51, %f43, %f50;
	fma.rn.f32 	%f52, %f46, 0f3A2C32E4, 0f3B52E7DB;
	fma.rn.f32 	%f53, %f52, %f46, 0f3C93BB73;
	fma.rn.f32 	%f54, %f53, %f46, 0f3DF6384F;
	mul.rn.f32 	%f55, %f54, %f46;
	fma.rn.f32 	%f56, %f45, 0f3FB8AA3B, %f40;
	mul.f32 	%f57, %f55, 0f40400000;
	sub.f32 	%f58, %f40, %f56;
	fma.rn.f32 	%f59, %f45, 0f3FB8AA3B, %f58;
	fma.rn.f32 	%f60, %f51, 0f3FB8AA3B, %f59;
	fma.rn.f32 	%f61, %f45, 0f32A55E34, %f60;
	fma.rn.f32 	%f62, %f57, %f51, %f61;
	fma.rn.f32 	%f63, %f55, %f45, %f62;
	add.rn.f32 	%f64, %f56, %f63;
	mov.f32 	%f65, 0f40000000;
	mul.rn.f32 	%f66, %f64, %f65;
	cvt.rni.f32.f32 	%f67, %f66;
	sub.f32 	%f68, %f66, %f67;
	neg.f32 	%f69, %f66;
	fma.rn.f32 	%f70, %f64, 0f40000000, %f69;
	neg.f32 	%f71, %f56;
	add.rn.f32 	%f72, %f64, %f71;
	neg.f32 	%f73, %f72;
	add.rn.f32 	%f74, %f63, %f73;
	fma.rn.f32 	%f75, %f74, 0f40000000, %f70;
	add.f32 	%f76, %f68, %f75;
	setp.gt.f32 	%p8, %f67, 0f00000000;
	selp.b32 	%r34, 0, -2097152000, %p8;
	setp.neu.f32 	%p9, %f7, 0f00000000;
	setp.neu.f32 	%p10, %f8, 0f7F800000;
	setp.lt.f32 	%p11, %f66, 0f00000000;
	selp.f32 	%f77, 0f00000000, 0f7F800000, %p11;
	abs.f32 	%f78, %f66;
	setp.gt.f32 	%p12, %f78, 0f43180000;
	cvt.rzi.s32.f32 	%r35, %f67;
	shl.b32 	%r36, %r35, 23;
	sub.s32 	%r37, %r36, %r34;
	mov.b32 	%f79, %r37;
	add.s32 	%r38, %r34, 2130706432;
	mov.b32 	%f80, %r38;
	fma.rn.f32 	%f81, %f76, 0f391FCB8E, 0f3AAF85ED;
	fma.rn.f32 	%f82, %f81, %f76, 0f3C1D9856;
	fma.rn.f32 	%f83, %f82, %f76, 0f3D6357BB;
	fma.rn.f32 	%f84, %f83, %f76, 0f3E75FDEC;
	fma.rn.f32 	%f85, %f84, %f76, 0f3F317218;
	fma.rn.f32 	%f86, %f85, %f76, 0f3F800000;
	mul.f32 	%f87, %f86, %f80;
	mul.f32 	%f88, %f87, %f79;
	selp.f32 	%f223, %f77, %f88, %p12;
	and.pred  	%p13, %p9, %p10;
	@%p13 bra 	$L__BB1_14;
	add.f32 	%f89, %f7, %f7;
	mov.b32 	%r39, %f89;
	and.b32  	%r40, %r39, 2147483647;
	mov.b32 	%f223, %r40;
$L__BB1_14:
	ld.shared.f32 	%f13, [%r72+4];
	sub.f32 	%f14, %f2, %f13;
	abs.f32 	%f15, %f14;
	setp.eq.f32 	%p14, %f14, 0f3F800000;
	mov.f32 	%f224, 0f3F800000;
	@%p14 bra 	$L__BB1_19;
	setp.nan.f32 	%p15, %f15, %f15;
	@%p15 bra 	$L__BB1_18;
	setp.lt.f32 	%p16, %f15, 0f00800000;
	mul.f32 	%f92, %f15, 0f4B800000;
	selp.f32 	%f93, %f92, %f15, %p16;
	mov.b32 	%r41, %f93;
	add.s32 	%r42, %r41, -1060439283;
	and.b32  	%r43, %r42, -8388608;
	sub.s32 	%r44, %r41, %r43;
	mov.b32 	%f94, %r44;
	cvt.rn.f32.s32 	%f95, %r43;
	selp.f32 	%f96, 0fC1C00000, 0f00000000, %p16;
	fma.rn.f32 	%f97, %f95, 0f34000000, %f96;
	add.f32 	%f98, %f94, 0fBF800000;
	add.f32 	%f99, %f94, 0f3F800000;
	rcp.approx.ftz.f32 	%f100, %f99;
	add.f32 	%f101, %f98, %f98;
	mul.f32 	%f102, %f101, %f100;
	mul.f32 	%f103, %f102, %f102;
	neg.f32 	%f104, %f102;
	sub.f32 	%f105, %f98, %f102;
	add.f32 	%f106, %f105, %f105;
	fma.rn.f32 	%f107, %f104, %f98, %f106;
	mul.rn.f32 	%f108, %f100, %f107;
	fma.rn.f32 	%f109, %f103, 0f3A2C32E4, 0f3B52E7DB;
	fma.rn.f32 	%f110, %f109, %f103, 0f3C93BB73;
	fma.rn.f32 	%f111, %f110, %f103, 0f3DF6384F;
	mul.rn.f32 	%f112, %f111, %f103;
	fma.rn.f32 	%f113, %f102, 0f3FB8AA3B, %f97;
	mul.f32 	%f114, %f112, 0f40400000;
	sub.f32 	%f115, %f97, %f113;
	fma.rn.f32 	%f116, %f102, 0f3FB8AA3B, %f115;
	fma.rn.f32 	%f117, %f108, 0f3FB8AA3B, %f116;
	fma.rn.f32 	%f118, %f102, 0f32A55E34, %f117;
	fma.rn.f32 	%f119, %f114, %f108, %f118;
	fma.rn.f32 	%f120, %f112, %f102, %f119;
	add.rn.f32 	%f121, %f113, %f120;
	mov.f32 	%f122, 0f40000000;
	mul.rn.f32 	%f123, %f121, %f122;
	cvt.rni.f32.f32 	%f124, %f123;
	sub.f32 	%f125, %f123, %f124;
	neg.f32 	%f126, %f123;
	fma.rn.f32 	%f127, %f121, 0f40000000, %f126;
	neg.f32 	%f128, %f113;
	add.rn.f32 	%f129, %f121, %f128;
	neg.f32 	%f130, %f129;
	add.rn.f32 	%f131, %f120, %f130;
	fma.rn.f32 	%f132, %f131, 0f40000000, %f127;
	add.f32 	%f133, %f125, %f132;
	setp.gt.f32 	%p17, %f124, 0f00000000;
	selp.b32 	%r45, 0, -2097152000, %p17;
	setp.neu.f32 	%p18, %f14, 0f00000000;
	setp.neu.f32 	%p19, %f15, 0f7F800000;
	setp.lt.f32 	%p20, %f123, 0f00000000;
	selp.f32 	%f134, 0f00000000, 0f7F800000, %p20;
	abs.f32 	%f135, %f123;
	setp.gt.f32 	%p21, %f135, 0f43180000;
	cvt.rzi.s32.f32 	%r46, %f124;
	shl.b32 	%r47, %r46, 23;
	sub.s32 	%r48, %r47, %r45;
	mov.b32 	%f136, %r48;
	add.s32 	%r49, %r45, 2130706432;
	mov.b32 	%f137, %r49;
	fma.rn.f32 	%f138, %f133, 0f391FCB8E, 0f3AAF85ED;
	fma.rn.f32 	%f139, %f138, %f133, 0f3C1D9856;
	fma.rn.f32 	%f140, %f139, %f133, 0f3D6357BB;
	fma.rn.f32 	%f141, %f140, %f133, 0f3E75FDEC;
	fma.rn.f32 	%f142, %f141, %f133, 0f3F317218;
	fma.rn.f32 	%f143, %f142, %f133, 0f3F800000;
	mul.f32 	%f144, %f143, %f137;
	mul.f32 	%f145, %f144, %f136;
	selp.f32 	%f224, %f134, %f145, %p21;
	and.pred  	%p22, %p18, %p19;
	@%p22 bra 	$L__BB1_19;
	add.f32 	%f146, %f14, %f14;
	mov.b32 	%r50, %f146;
	and.b32  	%r51, %r50, 2147483647;
	mov.b32 	%f224, %r51;
	bra.uni 	$L__BB1_19;
$L__BB1_18:
	mov.f32 	%f147, 0f40000000;
	add.rn.f32 	%f224, %f14, %f147;
$L__BB1_19:
	mov.f32 	%f149, 0f00000000;
	sub.f32 	%f150, %f149, %f223;
	sub.f32 	%f20, %f150, %f224;
	ld.shared.f32 	%f21, [%r72+8];
	sub.f32 	%f22, %f3, %f21;
	abs.f32 	%f23, %f22;
	setp.eq.f32 	%p23, %f22, 0f3F800000;
	mov.f32 	%f225, 0f3F800000;
	@%p23 bra 	$L__BB1_24;
	setp.nan.f32 	%p24, %f23, %f23;
	@%p24 bra 	$L__BB1_23;
	setp.lt.f32 	%p25, %f23, 0f00800000;
	mul.f32 	%f151, %f23, 0f4B800000;
	selp.f32 	%f152, %f151, %f23, %p25;
	mov.b32 	%r52, %f152;
	add.s32 	%r53, %r52, -1060439283;
	and.b32  	%r54, %r53, -8388608;
	sub.s32 	%r55, %r52, %r54;
	mov.b32 	%f153, %r55;
	cvt.rn.f32.s32 	%f154, %r54;
	selp.f32 	%f155, 0fC1C00000, 0f00000000, %p25;
	fma.rn.f32 	%f156, %f154, 0f34000000, %f155;
	add.f32 	%f157, %f153, 0fBF800000;
	add.f32 	%f158, %f153, 0f3F800000;
	rcp.approx.ftz.f32 	%f159, %f158;
	add.f32 	%f160, %f157, %f157;
	mul.f32 	%f161, %f160, %f159;
	mul.f32 	%f162, %f161, %f161;
	neg.f32 	%f163, %f161;
	sub.f32 	%f164, %f157, %f161;
	add.f32 	%f165, %f164, %f164;
	fma.rn.f32 	%f166, %f163, %f157, %f165;
	mul.rn.f32 	%f167, %f159, %f166;
	fma.rn.f32 	%f168, %f162, 0f3A2C32E4, 0f3B52E7DB;
	fma.rn.f32 	%f169, %f168, %f162, 0f3C93BB73;
	fma.rn.f32 	%f170, %f169, %f162, 0f3DF6384F;
	mul.rn.f32 	%f171, %f170, %f162;
	fma.rn.f32 	%f172, %f161, 0f3FB8AA3B, %f156;
	mul.f32 	%f173, %f171, 0f40400000;
	sub.f32 	%f174, %f156, %f172;
	fma.rn.f32 	%f175, %f161, 0f3FB8AA3B, %f174;
	fma.rn.f32 	%f176, %f167, 0f3FB8AA3B, %f175;
	fma.rn.f32 	%f177, %f161, 0f32A55E34, %f176;
	fma.rn.f32 	%f178, %f173, %f167, %f177;
	fma.rn.f32 	%f179, %f171, %f161, %f178;
	add.rn.f32 	%f180, %f172, %f179;
	mov.f32 	%f181, 0f40000000;
	mul.rn.f32 	%f182, %f180, %f181;
	cvt.rni.f32.f32 	%f183, %f182;
	sub.f32 	%f184, %f182, %f183;
	neg.f32 	%f185, %f182;
	fma.rn.f32 	%f186, %f180, 0f40000000, %f185;
	neg.f32 	%f187, %f172;
	add.rn.f32 	%f188, %f180, %f187;
	neg.f32 	%f189, %f188;
	add.rn.f32 	%f190, %f179, %f189;
	fma.rn.f32 	%f191, %f190, 0f40000000, %f186;
	add.f32 	%f192, %f184, %f191;
	setp.gt.f32 	%p26, %f183, 0f00000000;
	selp.b32 	%r56, 0, -2097152000, %p26;
	setp.neu.f32 	%p27, %f22, 0f00000000;
	setp.neu.f32 	%p28, %f23, 0f7F800000;
	setp.lt.f32 	%p29, %f182, 0f00000000;
	selp.f32 	%f193, 0f00000000, 0f7F800000, %p29;
	abs.f32 	%f194, %f182;
	setp.gt.f32 	%p30, %f194, 0f43180000;
	cvt.rzi.s32.f32 	%r57, %f183;
	shl.b32 	%r58, %r57, 23;
	sub.s32 	%r59, %r58, %r56;
	mov.b32 	%f195, %r59;
	add.s32 	%r60, %r56, 2130706432;
	mov.b32 	%f196, %r60;
	fma.rn.f32 	%f197, %f192, 0f391FCB8E, 0f3AAF85ED;
	fma.rn.f32 	%f198, %f197, %f192, 0f3C1D9856;
	fma.rn.f32 	%f199, %f198, %f192, 0f3D6357BB;
	fma.rn.f32 	%f200, %f199, %f192, 0f3E75FDEC;
	fma.rn.f32 	%f201, %f200, %f192, 0f3F317218;
	fma.rn.f32 	%f202, %f201, %f192, 0f3F800000;
	mul.f32 	%f203, %f202, %f196;
	mul.f32 	%f204, %f203, %f195;
	selp.f32 	%f225, %f193, %f204, %p30;
	and.pred  	%p31, %p27, %p28;
	@%p31 bra 	$L__BB1_24;
	add.f32 	%f205, %f22, %f22;
	mov.b32 	%r61, %f205;
	and.b32  	%r62, %r61, 2147483647;
	mov.b32 	%f225, %r62;
	bra.uni 	$L__BB1_24;
$L__BB1_23:
	mov.f32 	%f206, 0f40000000;
	add.rn.f32 	%f225, %f22, %f206;
$L__BB1_24:
	setp.ne.s32 	%p32, %r3, 960;
	sub.f32 	%f207, %f20, %f225;
	fma.rn.f32 	%f208, %f207, 0f3BBB989D, 0f3F000000;
	cvt.sat.f32.f32 	%f209, %f208;
	mov.f32 	%f210, 0f4B400001;
	mov.f32 	%f211, 0f437C0000;
	fma.rm.f32 	%f212, %f209, %f211, %f210;
	add.f32 	%f213, %f212, 0fCB40007F;
	neg.f32 	%f214, %f213;
	fma.rn.f32 	%f215, %f207, 0f3FB8AA3B, %f214;
	fma.rn.f32 	%f216, %f207, 0f32A57060, %f215;
	mov.b32 	%r63, %f212;
	shl.b32 	%r64, %r63, 23;
	mov.b32 	%f217, %r64;
	ex2.approx.ftz.f32 	%f218, %f216;
	mul.f32 	%f219, %f218, %f217;
	ld.global.f32 	%f220, [%rd37];
	fma.rn.f32 	%f226, %f219, %f220, %f226;
	@%p32 bra 	$L__BB1_26;
	cvt.f64.f32 	%fd1, %f226;
	cvt.f64.f32 	%fd2, %f6;
	cvt.f64.f32 	%fd3, %f13;
	cvt.f64.f32 	%fd4, %f21;
	add.u64 	%rd33, %SP, 0;
	add.u64 	%rd34, %SPL, 0;
	st.local.u32 	[%rd34], %r71;
	st.local.f64 	[%rd34+8], %fd1;
	st.local.f64 	[%rd34+16], %fd2;
	st.local.f64 	[%rd34+24], %fd3;
	st.local.f64 	[%rd34+32], %fd4;
	mov.u64 	%rd35, $str$4;
	cvta.global.u64 	%rd36, %rd35;
	{ // callseq 5, 0
	.param .b64 param0;
	st.param.b64 	[param0], %rd36;
	.param .b64 param1;
	st.param.b64 	[param1], %rd33;
	.param .b32 retval0;
	call.uni (retval0), 
	vprintf, 
	(
	param0, 
	param1
	);
	ld.param.b32 	%r65, [retval0];
	} // callseq 5
$L__BB1_26:
	add.s32 	%r72, %r72, 12;
	add.s32 	%r71, %r71, 1;
	add.s64 	%rd37, %rd37, 4;
	add.s32 	%r70, %r70, 1;
	setp.ne.s32 	%p33, %r70, 0;
	@%p33 bra 	$L__BB1_9;
	bar.sync 	0;
	st.global.f32 	[%rd3], %f226;
$L__BB1_28:
	add.s32 	%r69, %r69, %r1;
	add.s32 	%r17, %r68, 1;
	sub.s32 	%r67, %r67, %r1;
	setp.ne.s32 	%p34, %r68, %r4;
	mov.u32 	%r68, %r17;
	@%p34 bra 	$L__BB1_1;
	ret;

}
	// .globl	_Z20rbf_1d_reduce_simplePKfS0_S0_Pf
.visible .entry _Z20rbf_1d_reduce_simplePKfS0_S0_Pf(
	.param .u64 .ptr .align 1 _Z20rbf_1d_reduce_simplePKfS0_S0_Pf_param_0,
	.param .u64 .ptr .align 1 _Z20rbf_1d_reduce_simplePKfS0_S0_Pf_param_1,
	.param .u64 .ptr .align 1 _Z20rbf_1d_reduce_simplePKfS0_S0_Pf_param_2,
	.param .u64 .ptr .align 1 _Z20rbf_1d_reduce_simplePKfS0_S0_Pf_param_3
)
{
	.local .align 8 .b8 	__local_depot2[40];
	.reg .b64 	%SP;
	.reg .b64 	%SPL;
	.reg .pred 	%p<31>;
	.reg .b32 	%r<48>;
	.reg .b32 	%f<220>;
	.reg .b64 	%rd<25>;
	.reg .b64 	%fd<5>;

	mov.u64 	%SPL, __local_depot2;
	cvta.local.u64 	%SP, %SPL;
	ld.param.u64 	%rd8, [_Z20rbf_1d_reduce_simplePKfS0_S0_Pf_param_0];
	ld.param.u64 	%rd9, [_Z20rbf_1d_reduce_simplePKfS0_S0_Pf_param_1];
	ld.param.u64 	%rd10, [_Z20rbf_1d_reduce_simplePKfS0_S0_Pf_param_2];
	ld.param.u64 	%rd11, [_Z20rbf_1d_reduce_simplePKfS0_S0_Pf_param_3];
	mov.u32 	%r4, %ctaid.x;
	mov.u32 	%r5, %ntid.x;
	mov.u32 	%r6, %tid.x;
	mad.lo.s32 	%r1, %r4, %r5, %r6;
	setp.gt.s32 	%p1, %r1, 999;
	@%p1 bra 	$L__BB2_21;
	add.u64 	%rd12, %SP, 0;
	add.u64 	%rd1, %SPL, 0;
	cvta.to.global.u64 	%rd13, %rd8;
	mul.lo.s32 	%r8, %r1, 3;
	mul.wide.s32 	%rd14, %r8, 4;
	add.s64 	%rd15, %rd13, %rd14;
	ld.global.f32 	%f1, [%rd15];
	ld.global.f32 	%f2, [%rd15+4];
	ld.global.f32 	%f3, [%rd15+8];
	cvta.to.global.u64 	%rd16, %rd9;
	add.s64 	%rd24, %rd16, 4;
	cvta.to.global.u64 	%rd23, %rd10;
	mov.f32 	%f216, 0f00000000;
	mov.b32 	%r47, -1000;
$L__BB2_2:
	ld.global.f32 	%f5, [%rd24+-4];
	ld.global.f32 	%f6, [%rd24];
	ld.global.f32 	%f7, [%rd24+4];
	sub.f32 	%f8, %f1, %f5;
	abs.f32 	%f9, %f8;
	setp.eq.f32 	%p2, %f8, 0f3F800000;
	mov.f32 	%f217, 0f3F800000;
	@%p2 bra 	$L__BB2_7;
	setp.num.f32 	%p3, %f9, %f9;
	@%p3 bra 	$L__BB2_5;
	mov.f32 	%f85, 0f40000000;
	add.rn.f32 	%f217, %f8, %f85;
	bra.uni 	$L__BB2_7;
$L__BB2_5:
	setp.lt.f32 	%p4, %f9, 0f00800000;
	mul.f32 	%f30, %f9, 0f4B800000;
	selp.f32 	%f31, %f30, %f9, %p4;
	mov.b32 	%r9, %f31;
	add.s32 	%r10, %r9, -1060439283;
	and.b32  	%r11, %r10, -8388608;
	sub.s32 	%r12, %r9, %r11;
	mov.b32 	%f32, %r12;
	cvt.rn.f32.s32 	%f33, %r11;
	selp.f32 	%f34, 0fC1C00000, 0f00000000, %p4;
	fma.rn.f32 	%f35, %f33, 0f34000000, %f34;
	add.f32 	%f36, %f32, 0fBF800000;
	add.f32 	%f37, %f32, 0f3F800000;
	rcp.approx.ftz.f32 	%f38, %f37;
	add.f32 	%f39, %f36, %f36;
	mul.f32 	%f40, %f39, %f38;
	mul.f32 	%f41, %f40, %f40;
	neg.f32 	%f42, %f40;
	sub.f32 	%f43, %f36, %f40;
	add.f32 	%f44, %f43, %f43;
	fma.rn.f32 	%f45, %f42, %f36, %f44;
	mul.rn.f32 	%f46, %f38, %f45;
	fma.rn.f32 	%f47, %f41, 0f3A2C32E4, 0f3B52E7DB;
	fma.rn.f32 	%f48, %f47, %f41, 0f3C93BB73;
	fma.rn.f32 	%f49, %f48, %f41, 0f3DF6384F;
	mul.rn.f32 	%f50, %f49, %f41;
	fma.rn.f32 	%f51, %f40, 0f3FB8AA3B, %f35;
	mul.f32 	%f52, %f50, 0f40400000;
	sub.f32 	%f53, %f35, %f51;
	fma.rn.f32 	%f54, %f40, 0f3FB8AA3B, %f53;
	fma.rn.f32 	%f55, %f46, 0f3FB8AA3B, %f54;
	fma.rn.f32 	%f56, %f40, 0f32A55E34, %f55;
	fma.rn.f32 	%f57, %f52, %f46, %f56;
	fma.rn.f32 	%f58, %f50, %f40, %f57;
	add.rn.f32 	%f59, %f51, %f58;
	mov.f32 	%f60, 0f40000000;
	mul.rn.f32 	%f61, %f59, %f60;
	cvt.rni.f32.f32 	%f62, %f61;
	sub.f32 	%f63, %f61, %f62;
	neg.f32 	%f64, %f61;
	fma.rn.f32 	%f65, %f59, 0f40000000, %f64;
	neg.f32 	%f66, %f51;
	add.rn.f32 	%f67, %f59, %f66;
	neg.f32 	%f68, %f67;
	add.rn.f32 	%f69, %f58, %f68;
	fma.rn.f32 	%f70, %f69, 0f40000000, %f65;
	add.f32 	%f71, %f63, %f70;
	setp.gt.f32 	%p5, %f62, 0f00000000;
	selp.b32 	%r13, 0, -2097152000, %p5;
	setp.neu.f32 	%p6, %f8, 0f00000000;
	setp.neu.f32 	%p7, %f9, 0f7F800000;
	setp.lt.f32 	%p8, %f61, 0f00000000;
	selp.f32 	%f72, 0f00000000, 0f7F800000, %p8;
	abs.f32 	%f73, %f61;
	setp.gt.f32 	%p9, %f73, 0f43180000;
	cvt.rzi.s32.f32 	%r14, %f62;
	shl.b32 	%r15, %r14, 23;
	sub.s32 	%r16, %r15, %r13;
	mov.b32 	%f74, %r16;
	add.s32 	%r17, %r13, 2130706432;
	mov.b32 	%f75, %r17;
	fma.rn.f32 	%f76, %f71, 0f391FCB8E, 0f3AAF85ED;
	fma.rn.f32 	%f77, %f76, %f71, 0f3C1D9856;
	fma.rn.f32 	%f78, %f77, %f71, 0f3D6357BB;
	fma.rn.f32 	%f79, %f78, %f71, 0f3E75FDEC;
	fma.rn.f32 	%f80, %f79, %f71, 0f3F317218;
	fma.rn.f32 	%f81, %f80, %f71, 0f3F800000;
	mul.f32 	%f82, %f81, %f75;
	mul.f32 	%f83, %f82, %f74;
	selp.f32 	%f217, %f72, %f83, %p9;
	and.pred  	%p10, %p6, %p7;
	@%p10 bra 	$L__BB2_7;
	add.f32 	%f84, %f8, %f8;
	mov.b32 	%r18, %f84;
	and.b32  	%r19, %r18, 2147483647;
	mov.b32 	%f217, %r19;
$L__BB2_7:
	sub.f32 	%f14, %f2, %f6;
	abs.f32 	%f15, %f14;
	setp.eq.f32 	%p11, %f14, 0f3F800000;
	mov.f32 	%f218, 0f3F800000;
	@%p11 bra 	$L__BB2_12;
	setp.nan.f32 	%p12, %f15, %f15;
	@%p12 bra 	$L__BB2_11;
	setp.lt.f32 	%p13, %f15, 0f00800000;
	mul.f32 	%f87, %f15, 0f4B800000;
	selp.f32 	%f88, %f87, %f15, %p13;
	mov.b32 	%r20, %f88;
	add.s32 	%r21, %r20, -1060439283;
	and.b32  	%r22, %r21, -8388608;
	sub.s32 	%r23, %r20, %r22;
	mov.b32 	%f89, %r23;
	cvt.rn.f32.s32 	%f90, %r22;
	selp.f32 	%f91, 0fC1C00000, 0f00000000, %p13;
	fma.rn.f32 	%f92, %f90, 0f34000000, %f91;
	add.f32 	%f93, %f89, 0fBF800000;
	add.f32 	%f94, %f89, 0f3F800000;
	rcp.approx.ftz.f32 	%f95, %f94;
	add.f32 	%f96, %f93, %f93;
	mul.f32 	%f97, %f96, %f95;
	mul.f32 	%f98, %f97, %f97;
	neg.f32 	%f99, %f97;
	sub.f32 	%f100, %f93, %f97;
	add.f32 	%f101, %f100, %f100;
	fma.rn.f32 	%f102, %f99, %f93, %f101;
	mul.rn.f32 	%f103, %f95, %f102;
	fma.rn.f32 	%f104, %f98, 0f3A2C32E4, 0f3B52E7DB;
	fma.rn.f32 	%f105, %f104, %f98, 0f3C93BB73;
	fma.rn.f32 	%f106, %f105, %f98, 0f3DF6384F;
	mul.rn.f32 	%f107, %f106, %f98;
	fma.rn.f32 	%f108, %f97, 0f3FB8AA3B, %f92;
	mul.f32 	%f109, %f107, 0f40400000;
	sub.f32 	%f110, %f92, %f108;
	fma.rn.f32 	%f111, %f97, 0f3FB8AA3B, %f110;
	fma.rn.f32 	%f112, %f103, 0f3FB8AA3B, %f111;
	fma.rn.f32 	%f113, %f97, 0f32A55E34, %f112;
	fma.rn.f32 	%f114, %f109, %f103, %f113;
	fma.rn.f32 	%f115, %f107, %f97, %f114;
	add.rn.f32 	%f116, %f108, %f115;
	mov.f32 	%f117, 0f40000000;
	mul.rn.f32 	%f118, %f116, %f117;
	cvt.rni.f32.f32 	%f119, %f118;
	sub.f32 	%f120, %f118, %f119;
	neg.f32 	%f121, %f118;
	fma.rn.f32 	%f122, %f116, 0f40000000, %f121;
	neg.f32 	%f123, %f108;
	add.rn.f32 	%f124, %f116, %f123;
	neg.f32 	%f125, %f124;
	add.rn.f32 	%f126, %f115, %f125;
	fma.rn.f32 	%f127, %f126, 0f40000000, %f122;
	add.f32 	%f128, %f120, %f127;
	setp.gt.f32 	%p14, %f119, 0f00000000;
	selp.b32 	%r24, 0, -2097152000, %p14;
	setp.neu.f32 	%p15, %f14, 0f00000000;
	setp.neu.f32 	%p16, %f15, 0f7F800000;
	setp.lt.f32 	%p17, %f118, 0f00000000;
	selp.f32 	%f129, 0f00000000, 0f7F800000, %p17;
	abs.f32 	%f130, %f118;
	setp.gt.f32 	%p18, %f130, 0f43180000;
	cvt.rzi.s32.f32 	%r25, %f119;
	shl.b32 	%r26, %r25, 23;
	sub.s32 	%r27, %r26, %r24;
	mov.b32 	%f131, %r27;
	add.s32 	%r28, %r24, 2130706432;
	mov.b32 	%f132, %r28;
	fma.rn.f32 	%f133, %f128, 0f391FCB8E, 0f3AAF85ED;
	fma.rn.f32 	%f134, %f133, %f128, 0f3C1D9856;
	fma.rn.f32 	%f135, %f134, %f128, 0f3D6357BB;
	fma.rn.f32 	%f136, %f135, %f128, 0f3E75FDEC;
	fma.rn.f32 	%f137, %f136, %f128, 0f3F317218;
	fma.rn.f32 	%f138, %f137, %f128, 0f3F800000;
	mul.f32 	%f139, %f138, %f132;
	mul.f32 	%f140, %f139, %f131;
	selp.f32 	%f218, %f129, %f140, %p18;
	and.pred  	%p19, %p15, %p16;
	@%p19 bra 	$L__BB2_12;
	add.f32 	%f141, %f14, %f14;
	mov.b32 	%r29, %f141;
	and.b32  	%r30, %r29, 2147483647;
	mov.b32 	%f218, %r30;
	bra.uni 	$L__BB2_12;
$L__BB2_11:
	mov.f32 	%f142, 0f40000000;
	add.rn.f32 	%f218, %f14, %f142;
$L__BB2_12:
	mov.f32 	%f144, 0f00000000;
	sub.f32 	%f145, %f144, %f217;
	sub.f32 	%f20, %f145, %f218;
	sub.f32 	%f21, %f3, %f7;
	abs.f32 	%f22, %f21;
	setp.eq.f32 	%p20, %f21, 0f3F800000;
	mov.f32 	%f219, 0f3F800000;
	@%p20 bra 	$L__BB2_17;
	setp.nan.f32 	%p21, %f22, %f22;
	@%p21 bra 	$L__BB2_16;
	setp.lt.f32 	%p22, %f22, 0f00800000;
	mul.f32 	%f146, %f22, 0f4B800000;
	selp.f32 	%f147, %f146, %f22, %p22;
	mov.b32 	%r31, %f147;
	add.s32 	%r32, %r31, -1060439283;
	and.b32  	%r33, %r32, -8388608;
	sub.s32 	%r34, %r31, %r33;
	mov.b32 	%f148, %r34;
	cvt.rn.f32.s32 	%f149, %r33;
	selp.f32 	%f150, 0fC1C00000, 0f00000000, %p22;
	fma.rn.f32 	%f151, %f149, 0f34000000, %f150;
	add.f32 	%f152, %f148, 0fBF800000;
	add.f32 	%f153, %f148, 0f3F800000;
	rcp.approx.ftz.f32 	%f154, %f153;
	add.f32 	%f155, %f152, %f152;
	mul.f32 	%f156, %f155, %f154;
	mul.f32 	%f157, %f156, %f156;
	neg.f32 	%f158, %f156;
	sub.f32 	%f159, %f152, %f156;
	add.f32 	%f160, %f159, %f159;
	fma.rn.f32 	%f161, %f158, %f152, %f160;
	mul.rn.f32 	%f162, %f154, %f161;
	fma.rn.f32 	%f163, %f157, 0f3A2C32E4, 0f3B52E7DB;
	fma.rn.f32 	%f164, %f163, %f157, 0f3C93BB73;
	fma.rn.f32 	%f165, %f164, %f157, 0f3DF6384F;
	mul.rn.f32 	%f166, %f165, %f157;
	fma.rn.f32 	%f167, %f156, 0f3FB8AA3B, %f151;
	mul.f32 	%f168, %f166, 0f40400000;
	sub.f32 	%f169, %f151, %f167;
	fma.rn.f32 	%f170, %f156, 0f3FB8AA3B, %f169;
	fma.rn.f32 	%f171, %f162, 0f3FB8AA3B, %f170;
	fma.rn.f32 	%f172, %f156, 0f32A55E34, %f171;
	fma.rn.f32 	%f173, %f168, %f162, %f172;
	fma.rn.f32 	%f174, %f166, %f156, %f173;
	add.rn.f32 	%f175, %f167, %f174;
	mov.f32 	%f176, 0f40000000;
	mul.rn.f32 	%f177, %f175, %f176;
	cvt.rni.f32.f32 	%f178, %f177;
	sub.f32 	%f179, %f177, %f178;
	neg.f32 	%f180, %f177;
	fma.rn.f32 	%f181, %f175, 0f40000000, %f180;
	neg.f32 	%f182, %f167;
	add.rn.f32 	%f183, %f175, %f182;
	neg.f32 	%f184, %f183;
	add.rn.f32 	%f185, %f174, %f184;
	fma.rn.f32 	%f186, %f185, 0f40000000, %f181;
	add.f32 	%f187, %f179, %f186;
	setp.gt.f32 	%p23, %f178, 0f00000000;
	selp.b32 	%r35, 0, -2097152000, %p23;
	setp.neu.f32 	%p24, %f21, 0f00000000;
	setp.neu.f32 	%p25, %f22, 0f7F800000;
	setp.lt.f32 	%p26, %f177, 0f00000000;
	selp.f32 	%f188, 0f00000000, 0f7F800000, %p26;
	abs.f32 	%f189, %f177;
	setp.gt.f32 	%p27, %f189, 0f43180000;
	cvt.rzi.s32.f32 	%r36, %f178;
	shl.b32 	%r37, %r36, 23;
	sub.s32 	%r38, %r37, %r35;
	mov.b32 	%f190, %r38;
	add.s32 	%r39, %r35, 2130706432;
	mov.b32 	%f191, %r39;
	fma.rn.f32 	%f192, %f187, 0f391FCB8E, 0f3AAF85ED;
	fma.rn.f32 	%f193, %f192, %f187, 0f3C1D9856;
	fma.rn.f32 	%f194, %f193, %f187, 0f3D6357BB;
	fma.rn.f32 	%f195, %f194, %f187, 0f3E75FDEC;
	fma.rn.f32 	%f196, %f195, %f187, 0f3F317218;
	fma.rn.f32 	%f197, %f196, %f187, 0f3F800000;
	mul.f32 	%f198, %f197, %f191;
	mul.f32 	%f199, %f198, %f190;
	selp.f32 	%f219, %f188, %f199, %p27;
	and.pred  	%p28, %p24, %p25;
	@%p28 bra 	$L__BB2_17;
	add.f32 	%f200, %f21, %f21;
	mov.b32 	%r40, %f200;
	and.b32  	%r41, %r40, 2147483647;
	mov.b32 	%f219, %r41;
	bra.uni 	$L__BB2_17;
$L__BB2_16:
	mov.f32 	%f201, 0f40000000;
	add.rn.f32 	%f219, %f21, %f201;
$L__BB2_17:
	setp.ne.s32 	%p29, %r1, 960;
	sub.f32 	%f202, %f20, %f219;
	fma.rn.f32 	%f203, %f202, 0f3BBB989D, 0f3F000000;
	cvt.sat.f32.f32 	%f204, %f203;
	mov.f32 	%f205, 0f4B400001;
	mov.f32 	%f206, 0f437C0000;
	fma.rm.f32 	%f207, %f204, %f206, %f205;
	add.f32 	%f208, %f207, 0fCB40007F;
	neg.f32 	%f209, %f208;
	fma.rn.f32 	%f210, %f202, 0f3FB8AA3B, %f209;
	fma.rn.f32 	%f211, %f202, 0f32A57060, %f210;
	mov.b32 	%r42, %f207;
	shl.b32 	%r43, %r42, 23;
	mov.b32 	%f212, %r43;
	ex2.approx.ftz.f32 	%f213, %f211;
	mul.f32 	%f214, %f213, %f212;
	ld.global.f32 	%f215, [%rd23];
	fma.rn.f32 	%f216, %f214, %f215, %f216;
	@%p29 bra 	$L__BB2_19;
	cvt.f64.f32 	%fd1, %f216;
	cvt.f64.f32 	%fd2, %f5;
	cvt.f64.f32 	%fd3, %f6;
	cvt.f64.f32 	%fd4, %f7;
	add.s32 	%r44, %r47, 1000;
	st.local.u32 	[%rd1], %r44;
	st.local.f64 	[%rd1+8], %fd1;
	st.local.f64 	[%rd1+16], %fd2;
	st.local.f64 	[%rd1+24], %fd3;
	st.local.f64 	[%rd1+32], %fd4;
	mov.u64 	%rd17, $str$5;
	cvta.global.u64 	%rd18, %rd17;
	{ // callseq 6, 0
	.param .b64 param0;
	st.param.b64 	[param0], %rd18;
	.param .b64 param1;
	st.param.b64 	[param1], %rd12;
	.param .b32 retval0;
	call.uni (retval0), 
	vprintf, 
	(
	param0, 
	param1
	);
	ld.param.b32 	%r45, [retval0];
	} // callseq 6
$L__BB2_19:
	add.s64 	%rd24, %rd24, 12;
	add.s32 	%r47, %r47, 1;
	add.s64 	%rd23, %rd23, 4;
	setp.ne.s32 	%p30, %r47, 0;
	@%p30 bra 	$L__BB2_2;
	cvta.to.global.u64 	%rd20, %rd11;
	mul.wide.s32 	%rd21, %r1, 4;
	add.s64 	%rd22, %rd20, %rd21;
	st.global.f32 	[%rd22], %f216;
$L__BB2_21:
	ret;

}
	// .globl	_Z13rbf_1d_kernelPKfS0_Pf
.visible .entry _Z13rbf_1d_kernelPKfS0_Pf(
	.param .u64 .ptr .align 1 _Z13rbf_1d_kernelPKfS0_Pf_param_0,
	.param .u64 .ptr .align 1 _Z13rbf_1d_kernelPKfS0_Pf_param_1,
	.param .u64 .ptr .align 1 _Z13rbf_1d_kernelPKfS0_Pf_param_2
)
{
	.reg .pred 	%p<30>;
	.reg .b32 	%r<49>;
	.reg .b32 	%f<215>;
	.reg .b64 	%rd<15>;

	ld.param.u64 	%rd5, [_Z13rbf_1d_kernelPKfS0_Pf_param_0];
	ld.param.u64 	%rd6, [_Z13rbf_1d_kernelPKfS0_Pf_param_1];
	ld.param.u64 	%rd7, [_Z13rbf_1d_kernelPKfS0_Pf_param_2];
	mov.u32 	%r7, %ctaid.x;
	mov.u32 	%r8, %ntid.x;
	mov.u32 	%r9, %tid.x;
	mad.lo.s32 	%r1, %r7, %r8, %r9;
	setp.gt.s32 	%p1, %r1, 999;
	@%p1 bra 	$L__BB3_18;
	cvta.to.global.u64 	%rd8, %rd5;
	mul.lo.s32 	%r11, %r1, 3;
	mul.wide.s32 	%rd9, %r11, 4;
	add.s64 	%rd10, %rd8, %rd9;
	ld.global.f32 	%f1, [%rd10];
	ld.global.f32 	%f2, [%rd10+4];
	ld.global.f32 	%f3, [%rd10+8];
	mul.lo.s32 	%r47, %r1, 1000;
	cvta.to.global.u64 	%rd11, %rd6;
	add.s64 	%rd14, %rd11, 4;
	cvta.to.global.u64 	%rd2, %rd7;
	mov.b32 	%r48, 0;
$L__BB3_2:
	ld.global.f32 	%f26, [%rd14+-4];
	ld.global.f32 	%f4, [%rd14];
	ld.global.f32 	%f5, [%rd14+4];
	sub.f32 	%f6, %f1, %f26;
	abs.f32 	%f7, %f6;
	setp.eq.f32 	%p2, %f6, 0f3F800000;
	mov.f32 	%f212, 0f3F800000;
	@%p2 bra 	$L__BB3_7;
	setp.num.f32 	%p3, %f7, %f7;
	@%p3 bra 	$L__BB3_5;
	mov.f32 	%f82, 0f40000000;
	add.rn.f32 	%f212, %f6, %f82;
	bra.uni 	$L__BB3_7;
$L__BB3_5:
	setp.lt.f32 	%p4, %f7, 0f00800000;
	mul.f32 	%f27, %f7, 0f4B800000;
	selp.f32 	%f28, %f27, %f7, %p4;
	mov.b32 	%r12, %f28;
	add.s32 	%r13, %r12, -1060439283;
	and.b32  	%r14, %r13, -8388608;
	sub.s32 	%r15, %r12, %r14;
	mov.b32 	%f29, %r15;
	cvt.rn.f32.s32 	%f30, %r14;
	selp.f32 	%f31, 0fC1C00000, 0f00000000, %p4;
	fma.rn.f32 	%f32, %f30, 0f34000000, %f31;
	add.f32 	%f33, %f29, 0fBF800000;
	add.f32 	%f34, %f29, 0f3F800000;
	rcp.approx.ftz.f32 	%f35, %f34;
	add.f32 	%f36, %f33, %f33;
	mul.f32 	%f37, %f36, %f35;
	mul.f32 	%f38, %f37, %f37;
	neg.f32 	%f39, %f37;
	sub.f32 	%f40, %f33, %f37;
	add.f32 	%f41, %f40, %f40;
	fma.rn.f32 	%f42, %f39, %f33, %f41;
	mul.rn.f32 	%f43, %f35, %f42;
	fma.rn.f32 	%f44, %f38, 0f3A2C32E4, 0f3B52E7DB;
	fma.rn.f32 	%f45, %f44, %f38, 0f3C93BB73;
	fma.rn.f32 	%f46, %f45, %f38, 0f3DF6384F;
	mul.rn.f32 	%f47, %f46, %f38;
	fma.rn.f32 	%f48, %f37, 0f3FB8AA3B, %f32;
	mul.f32 	%f49, %f47, 0f40400000;
	sub.f32 	%f50, %f32, %f48;
	fma.rn.f32 	%f51, %f37, 0f3FB8AA3B, %f50;
	fma.rn.f32 	%f52, %f43, 0f3FB8AA3B, %f51;
	fma.rn.f32 	%f53, %f37, 0f32A55E34, %f52;
	fma.rn.f32 	%f54, %f49, %f43, %f53;
	fma.rn.f32 	%f55, %f47, %f37, %f54;
	add.rn.f32 	%f56, %f48, %f55;
	mov.f32 	%f57, 0f40000000;
	mul.rn.f32 	%f58, %f56, %f57;
	cvt.rni.f32.f32 	%f59, %f58;
	sub.f32 	%f60, %f58, %f59;
	neg.f32 	%f61, %f58;
	fma.rn.f32 	%f62, %f56, 0f40000000, %f61;
	neg.f32 	%f63, %f48;
	add.rn.f32 	%f64, %f56, %f63;
	neg.f32 	%f65, %f64;
	add.rn.f32 	%f66, %f55, %f65;
	fma.rn.f32 	%f67, %f66, 0f40000000, %f62;
	add.f32 	%f68, %f60, %f67;
	setp.gt.f32 	%p5, %f59, 0f00000000;
	selp.b32 	%r16, 0, -2097152000, %p5;
	setp.neu.f32 	%p6, %f6, 0f00000000;
	setp.neu.f32 	%p7, %f7, 0f7F800000;
	setp.lt.f32 	%p8, %f58, 0f00000000;
	selp.f32 	%f69, 0f00000000, 0f7F800000, %p8;
	abs.f32 	%f70, %f58;
	setp.gt.f32 	%p9, %f70, 0f43180000;
	cvt.rzi.s32.f32 	%r17, %f59;
	shl.b32 	%r18, %r17, 23;
	sub.s32 	%r19, %r18, %r16;
	mov.b32 	%f71, %r19;
	add.s32 	%r20, %r16, 2130706432;
	mov.b32 	%f72, %r20;
	fma.rn.f32 	%f73, %f68, 0f391FCB8E, 0f3AAF85ED;
	fma.rn.f32 	%f74, %f73, %f68, 0f3C1D9856;
	fma.rn.f32 	%f75, %f74, %f68, 0f3D6357BB;
	fma.rn.f32 	%f76, %f75, %f68, 0f3E75FDEC;
	fma.rn.f32 	%f77, %f76, %f68, 0f3F317218;
	fma.rn.f32 	%f78, %f77, %f68, 0f3F800000;
	mul.f32 	%f79, %f78, %f72;
	mul.f32 	%f80, %f79, %f71;
	selp.f32 	%f212, %f69, %f80, %p9;
	and.pred  	%p10, %p6, %p7;
	@%p10 bra 	$L__BB3_7;
	add.f32 	%f81, %f6, %f6;
	mov.b32 	%r21, %f81;
	and.b32  	%r22, %r21, 2147483647;
	mov.b32 	%f212, %r22;
$L__BB3_7:
	sub.f32 	%f12, %f2, %f4;
	abs.f32 	%f13, %f12;
	setp.eq.f32 	%p11, %f12, 0f3F800000;
	mov.f32 	%f213, 0f3F800000;
	@%p11 bra 	$L__BB3_12;
	setp.nan.f32 	%p12, %f13, %f13;
	@%p12 bra 	$L__BB3_11;
	setp.lt.f32 	%p13, %f13, 0f00800000;
	mul.f32 	%f84, %f13, 0f4B800000;
	selp.f32 	%f85, %f84, %f13, %p13;
	mov.b32 	%r23, %f85;
	add.s32 	%r24, %r23, -1060439283;
	and.b32  	%r25, %r24, -8388608;
	sub.s32 	%r26, %r23, %r25;
	mov.b32 	%f86, %r26;
	cvt.rn.f32.s32 	%f87, %r25;
	selp.f32 	%f88, 0fC1C00000, 0f00000000, %p13;
	fma.rn.f32 	%f89, %f87, 0f34000000, %f88;
	add.f32 	%f90, %f86, 0fBF800000;
	add.f32 	%f91, %f86, 0f3F800000;
	rcp.approx.ftz.f32 	%f92, %f91;
	add.f32 	%f93, %f90, %f90;
	mul.f32 	%f94, %f93, %f92;
	mul.f32 	%f95, %f94, %f94;
	neg.f32 	%f96, %f94;
	sub.f32 	%f97, %f90, %f94;
	add.f32 	%f98, %f97, %f97;
	fma.rn.f32 	%f99, %f96, %f90, %f98;
	mul.rn.f32 	%f100, %f92, %f99;
	fma.rn.f32 	%f101, %f95, 0f3A2C32E4, 0f3B52E7DB;
	fma.rn.f32 	%f102, %f101, %f95, 0f3C93BB73;
	fma.rn.f32 	%f103, %f102, %f95, 0f3DF6384F;
	mul.rn.f32 	%f104, %f103, %f95;
	fma.rn.f32 	%f105, %f94, 0f3FB8AA3B, %f89;
	mul.f32 	%f106, %f104, 0f40400000;
	sub.f32 	%f107, %f89, %f105;
	fma.rn.f32 	%f108, %f94, 0f3FB8AA3B, %f107;
	fma.rn.f32 	%f109, %f100, 0f3FB8AA3B, %f108;
	fma.rn.f32 	%f110, %f94, 0f32A55E34, %f109;
	fma.rn.f32 	%f111, %f106, %f100, %f110;
	fma.rn.f32 	%f112, %f104, %f94, %f111;
	add.rn.f32 	%f113, %f105, %f112;
	mov.f32 	%f114, 0f40000000;
	mul.rn.f32 	%f115, %f113, %f114;
	cvt.rni.f32.f32 	%f116, %f115;
	sub.f32 	%f117, %f115, %f116;
	neg.f32 	%f118, %f115;
	fma.rn.f32 	%f119, %f113, 0f40000000, %f118;
	neg.f32 	%f120, %f105;
	add.rn.f32 	%f121, %f113, %f120;
	neg.f32 	%f122, %f121;
	add.rn.f32 	%f123, %f112, %f122;
	fma.rn.f32 	%f124, %f123, 0f40000000, %f119;
	add.f32 	%f125, %f117, %f124;
	setp.gt.f32 	%p14, %f116, 0f00000000;
	selp.b32 	%r27, 0, -2097152000, %p14;
	setp.neu.f32 	%p15, %f12, 0f00000000;
	setp.neu.f32 	%p16, %f13, 0f7F800000;
	setp.lt.f32 	%p17, %f115, 0f00000000;
	selp.f32 	%f126, 0f00000000, 0f7F800000, %p17;
	abs.f32 	%f127, %f115;
	setp.gt.f32 	%p18, %f127, 0f43180000;
	cvt.rzi.s32.f32 	%r28, %f116;
	shl.b32 	%r29, %r28, 23;
	sub.s32 	%r30, %r29, %r27;
	mov.b32 	%f128, %r30;
	add.s32 	%r31, %r27, 2130706432;
	mov.b32 	%f129, %r31;
	fma.rn.f32 	%f130, %f125, 0f391FCB8E, 0f3AAF85ED;
	fma.rn.f32 	%f131, %f130, %f125, 0f3C1D9856;
	fma.rn.f32 	%f132, %f131, %f125, 0f3D6357BB;
	fma.rn.f32 	%f133, %f132, %f125, 0f3E75FDEC;
	fma.rn.f32 	%f134, %f133, %f125, 0f3F317218;
	fma.rn.f32 	%f135, %f134, %f125, 0f3F800000;
	mul.f32 	%f136, %f135, %f129;
	mul.f32 	%f137, %f136, %f128;
	selp.f32 	%f213, %f126, %f137, %p18;
	and.pred  	%p19, %p15, %p16;
	@%p19 bra 	$L__BB3_12;
	add.f32 	%f138, %f12, %f12;
	mov.b32 	%r32, %f138;
	and.b32  	%r33, %r32, 2147483647;
	mov.b32 	%f213, %r33;
	bra.uni 	$L__BB3_12;
$L__BB3_11:
	mov.f32 	%f139, 0f40000000;
	add.rn.f32 	%f213, %f12, %f139;
$L__BB3_12:
	mov.f32 	%f141, 0f00000000;
	sub.f32 	%f142, %f141, %f212;
	sub.f32 	%f18, %f142, %f213;
	sub.f32 	%f19, %f3, %f5;
	abs.f32 	%f20, %f19;
	setp.eq.f32 	%p20, %f19, 0f3F800000;
	mov.f32 	%f214, 0f3F800000;
	@%p20 bra 	$L__BB3_17;
	setp.nan.f32 	%p21, %f20, %f20;
	@%p21 bra 	$L__BB3_16;
	setp.lt.f32 	%p22, %f20, 0f00800000;
	mul.f32 	%f143, %f20, 0f4B800000;
	selp.f32 	%f144, %f143, %f20, %p22;
	mov.b32 	%r34, %f144;
	add.s32 	%r35, %r34, -1060439283;
	and.b32  	%r36, %r35, -8388608;
	sub.s32 	%r37, %r34, %r36;
	mov.b32 	%f145, %r37;
	cvt.rn.f32.s32 	%f146, %r36;
	selp.f32 	%f147, 0fC1C00000, 0f00000000, %p22;
	fma.rn.f32 	%f148, %f146, 0f34000000, %f147;
	add.f32 	%f149, %f145, 0fBF800000;
	add.f32 	%f150, %f145, 0f3F800000;
	rcp.approx.ftz.f32 	%f151, %f150;
	add.f32 	%f152, %f149, %f149;
	mul.f32 	%f153, %f152, %f151;
	mul.f32 	%f154, %f153, %f153;
	neg.f32 	%f155, %f153;
	sub.f32 	%f156, %f149, %f153;
	add.f32 	%f157, %f156, %f156;
	fma.rn.f32 	%f158, %f155, %f149, %f157;
	mul.rn.f32 	%f159, %f151, %f158;
	fma.rn.f32 	%f160, %f154, 0f3A2C32E4, 0f3B52E7DB;
	fma.rn.f32 	%f161, %f160, %f154, 0f3C93BB73;
	fma.rn.f32 	%f162, %f161, %f154, 0f3DF6384F;
	mul.rn.f32 	%f163, %f162, %f154;
	fma.rn.f32 	%f164, %f153, 0f3FB8AA3B, %f148;
	mul.f32 	%f165, %f163, 0f40400000;
	sub.f32 	%f166, %f148, %f164;
	fma.rn.f32 	%f167, %f153, 0f3FB8AA3B, %f166;
	fma.rn.f32 	%f168, %f159, 0f3FB8AA3B, %f167;
	fma.rn.f32 	%f169, %f153, 0f32A55E34, %f168;
	fma.rn.f32 	%f170, %f165, %f159, %f169;
	fma.rn.f32 	%f171, %f163, %f153, %f170;
	add.rn.f32 	%f172, %f164, %f171;
	mov.f32 	%f173, 0f40000000;
	mul.rn.f32 	%f174, %f172, %f173;
	cvt.rni.f32.f32 	%f175, %f174;
	sub.f32 	%f176, %f174, %f175;
	neg.f32 	%f177, %f174;
	fma.rn.f32 	%f178, %f172, 0f40000000, %f177;
	neg.f32 	%f179, %f164;
	add.rn.f32 	%f180, %f172, %f179;
	neg.f32 	%f181, %f180;
	add.rn.f32 	%f182, %f171, %f181;
	fma.rn.f32 	%f183, %f182, 0f40000000, %f178;
	add.f32 	%f184, %f176, %f183;
	setp.gt.f32 	%p23, %f175, 0f00000000;
	selp.b32 	%r38, 0, -2097152000, %p23;
	setp.neu.f32 	%p24, %f19, 0f00000000;
	setp.neu.f32 	%p25, %f20, 0f7F800000;
	setp.lt.f32 	%p26, %f174, 0f00000000;
	selp.f32 	%f185, 0f00000000, 0f7F800000, %p26;
	abs.f32 	%f186, %f174;
	setp.gt.f32 	%p27, %f186, 0f43180000;
	cvt.rzi.s32.f32 	%r39, %f175;
	shl.b32 	%r40, %r39, 23;
	sub.s32 	%r41, %r40, %r38;
	mov.b32 	%f187, %r41;
	add.s32 	%r42, %r38, 2130706432;
	mov.b32 	%f188, %r42;
	fma.rn.f32 	%f189, %f184, 0f391FCB8E, 0f3AAF85ED;
	fma.rn.f32 	%f190, %f189, %f184, 0f3C1D9856;
	fma.rn.f32 	%f191, %f190, %f184, 0f3D6357BB;
	fma.rn.f32 	%f192, %f191, %f184, 0f3E75FDEC;
	fma.rn.f32 	%f193, %f192, %f184, 0f3F317218;
	fma.rn.f32 	%f194, %f193, %f184, 0f3F800000;
	mul.f32 	%f195, %f194, %f188;
	mul.f32 	%f196, %f195, %f187;
	selp.f32 	%f214, %f185, %f196, %p27;
	and.pred  	%p28, %p24, %p25;
	@%p28 bra 	$L__BB3_17;
	add.f32 	%f197, %f19, %f19;
	mov.b32 	%r43, %f197;
	and.b32  	%r44, %r43, 2147483647;
	mov.b32 	%f214, %r44;
	bra.uni 	$L__BB3_17;
$L__BB3_16:
	mov.f32 	%f198, 0f40000000;
	add.rn.f32 	%f214, %f19, %f198;
$L__BB3_17:
	sub.f32 	%f199, %f18, %f214;
	fma.rn.f32 	%f200, %f199, 0f3BBB989D, 0f3F000000;
	cvt.sat.f32.f32 	%f201, %f200;
	mov.f32 	%f202, 0f4B400001;
	mov.f32 	%f203, 0f437C0000;
	fma.rm.f32 	%f204, %f201, %f203, %f202;
	add.f32 	%f205, %f204, 0fCB40007F;
	neg.f32 	%f206, %f205;
	fma.rn.f32 	%f207, %f199, 0f3FB8AA3B, %f206;
	fma.rn.f32 	%f208, %f199, 0f32A57060, %f207;
	mov.b32 	%r45, %f204;
	shl.b32 	%r46, %r45, 23;
	mov.b32 	%f209, %r46;
	ex2.approx.ftz.f32 	%f210, %f208;
	mul.f32 	%f211, %f210, %f209;
	mul.wide.s32 	%rd12, %r47, 4;
	add.s64 	%rd13, %rd2, %rd12;
	st.global.f32 	[%rd13], %f211;
	add.s32 	%r48, %r48, 1;
	add.s64 	%rd14, %rd14, 12;
	add.s32 	%r47, %r47, 1;
	setp.ne.s32 	%p29, %r48, 1000;
	@%p29 bra 	$L__BB3_2;
$L__BB3_18:
	ret;

}


// ===== COMPILED SASS (sm_100) =====

	.target	sm_100

	.elftype	@"ET_EXEC"


//--------------------- .note.nv.tkinfo           --------------------------
	.section	.note.nv.tkinfo,"",@"SHT_NOTE"
	.sectionflags	@"SHF_NOTE_NV_TKINFO"
	.tkinfo
        /*0018*/ 	.word	0x00000002
        /*0030*/ 	.string	""
        /*0030*/ 	.string	"ptxas"
        /*0030*/ 	.string	"Cuda compilation tools, release 13.0, V13.0.88"
        /*0030*/ 	.string	"Build cuda_13.0.r13.0/compiler.36424714_0"
        /*0030*/ 	.string	"-arch sm_100 -m 64 "



//--------------------- .note.nv.cuinfo           --------------------------
	.section	.note.nv.cuinfo,"",@"SHT_NOTE"
	.sectionflags	@"SHF_NOTE_NV_CUINFO"
        /*0018*/ 	.short	0x0002
        /*001a*/ 	.short	0x0064
        /*001c*/ 	.short	0x0082
	.zero		2


//--------------------- .nv.info                  --------------------------
	.section	.nv.info,"",@"SHT_CUDA_INFO"
	.align	4


	//----- nvinfo : EIATTR_REGCOUNT
	.align		4
        /*0000*/ 	.byte	0x04, 0x2f
        /*0002*/ 	.short	(.L_8 - .L_7)
	.align		4
.L_7:
        /*0004*/ 	.word	index@(_Z20rbf_1d_kernel_sharedPKfS0_Pf)
        /*0008*/ 	.word	0x00000022


	//----- nvinfo : EIATTR_FRAME_SIZE
	.align		4
.L_8:
        /*000c*/ 	.byte	0x04, 0x11
        /*000e*/ 	.short	(.L_10 - .L_9)
	.align		4
.L_9:
        /*0010*/ 	.word	index@($__internal_1_$__cuda_sm20_div_u16)
        /*0014*/ 	.word	0x00000008


	//----- nvinfo : EIATTR_FRAME_SIZE
	.align		4
.L_10:
        /*0018*/ 	.byte	0x04, 0x11
        /*001a*/ 	.short	(.L_12 - .L_11)
	.align		4
.L_11:
        /*001c*/ 	.word	index@(_Z20rbf_1d_kernel_sharedPKfS0_Pf)
        /*0020*/ 	.word	0x00000008


	//----- nvinfo : EIATTR_REGCOUNT
	.align		4
.L_12:
        /*0024*/ 	.byte	0x04, 0x2f
        /*0026*/ 	.short	(.L_14 - .L_13)
	.align		4
.L_13:
        /*0028*/ 	.word	index@(_Z20rbf_1d_reduce_sharedPKfS0_S0_Pf)
        /*002c*/ 	.word	0x0000002a


	//----- nvinfo : EIATTR_FRAME_SIZE
	.align		4
.L_14:
        /*0030*/ 	.byte	0x04, 0x11
        /*0032*/ 	.short	(.L_16 - .L_15)
	.align		4
.L_15:
        /*0034*/ 	.word	index@($__internal_0_$__cuda_sm20_div_u16)
        /*0038*/ 	.word	0x00000028


	//----- nvinfo : EIATTR_FRAME_SIZE
	.align		4
.L_16:
        /*003c*/ 	.byte	0x04, 0x11
        /*003e*/ 	.short	(.L_18 - .L_17)
	.align		4
.L_17:
        /*0040*/ 	.word	index@(_Z20rbf_1d_reduce_sharedPKfS0_S0_Pf)
        /*0044*/ 	.word	0x00000028


	//----- nvinfo : EIATTR_REGCOUNT
	.align		4
.L_18:
        /*0048*/ 	.byte	0x04, 0x2f
        /*004a*/ 	.short	(.L_20 - .L_19)
	.align		4
.L_19:
        /*004c*/ 	.word	index@(_Z20rbf_1d_reduce_simplePKfS0_S0_Pf)
        /*0050*/ 	.word	0x00000020


	//----- nvinfo : EIATTR_FRAME_SIZE
	.align		4
.L_20:
        /*0054*/ 	.byte	0x04, 0x11
        /*0056*/ 	.short	(.L_22 - .L_21)
	.align		4
.L_21:
        /*0058*/ 	.word	index@(_Z20rbf_1d_reduce_simplePKfS0_S0_Pf)
        /*005c*/ 	.word	0x00000028


	//----- nvinfo : EIATTR_REGCOUNT
	.align		4
.L_22:
        /*0060*/ 	.byte	0x04, 0x2f
        /*0062*/ 	.short	(.L_24 - .L_23)
	.align		4
.L_23:
        /*0064*/ 	.word	index@(_Z13rbf_1d_kernelPKfS0_Pf)
        /*0068*/ 	.word	0x00000017


	//----- nvinfo : EIATTR_FRAME_SIZE
	.align		4
.L_24:
        /*006c*/ 	.byte	0x04, 0x11
        /*006e*/ 	.short	(.L_26 - .L_25)
	.align		4
.L_25:
        /*0070*/ 	.word	index@(_Z13rbf_1d_kernelPKfS0_Pf)
        /*0074*/ 	.word	0x00000000


	//----- nvinfo : EIATTR_MIN_STACK_SIZE
	.align		4
.L_26:
        /*0078*/ 	.byte	0x04, 0x12
        /*007a*/ 	.short	(.L_28 - .L_27)
	.align		4
.L_27:
        /*007c*/ 	.word	index@(_Z13rbf_1d_kernelPKfS0_Pf)
        /*0080*/ 	.word	0x00000000


	//----- nvinfo : EIATTR_MIN_STACK_SIZE
	.align		4
.L_28:
        /*0084*/ 	.byte	0x04, 0x12
        /*0086*/ 	.short	(.L_30 - .L_29)
	.align		4
.L_29:
        /*0088*/ 	.word	index@(_Z20rbf_1d_reduce_simplePKfS0_S0_Pf)
        /*008c*/ 	.word	0x00000028


	//----- nvinfo : EIATTR_MIN_STACK_SIZE
	.align		4
.L_30:
        /*0090*/ 	.byte	0x04, 0x12
        /*0092*/ 	.short	(.L_32 - .L_31)
	.align		4
.L_31:
        /*0094*/ 	.word	index@(_Z20rbf_1d_reduce_sharedPKfS0_S0_Pf)
        /*0098*/ 	.word	0x00000028


	//----- nvinfo : EIATTR_MIN_STACK_SIZE
	.align		4
.L_32:
        /*009c*/ 	.byte	0x04, 0x12
        /*009e*/ 	.short	(.L_34 - .L_33)
	.align		4
.L_33:
        /*00a0*/ 	.word	index@(_Z20rbf_1d_kernel_sharedPKfS0_Pf)
        /*00a4*/ 	.word	0x00000008
.L_34:


//--------------------- .nv.compat                --------------------------
	.section	.nv.compat,"",@"SHT_CUDA_COMPAT_INFO"
	.align	4
        /*0000*/ 	.byte	0x02, 0x09, 0x00, 0x00, 0x02, 0x02, 0x01, 0x00, 0x02, 0x05, 0x05, 0x00, 0x03, 0x07, 0x01, 0x01
        /*0010*/ 	.byte	0x02, 0x03, 0x00, 0x00, 0x02, 0x06, 0x01, 0x00, 0x04, 0x0b, 0x08, 0x00, 0x01, 0x00, 0x00, 0x00
        /*0020*/ 	.byte	0x00, 0x00, 0x00, 0x00


//--------------------- .nv.info._Z13rbf_1d_kernelPKfS0_Pf --------------------------
	.section	.nv.info._Z13rbf_1d_kernelPKfS0_Pf,"",@"SHT_CUDA_INFO"
	.sectionflags	@""
	.align	4


	//----- nvinfo : EIATTR_CUDA_API_VERSION
	.align		4
        /*0000*/ 	.byte	0x04, 0x37
        /*0002*/ 	.short	(.L_36 - .L_35)
.L_35:
        /*0004*/ 	.word	0x00000082


	//----- nvinfo : EIATTR_KPARAM_INFO
	.align		4
.L_36:
        /*0008*/ 	.byte	0x04, 0x17
        /*000a*/ 	.short	(.L_38 - .L_37)
.L_37:
        /*000c*/ 	.word	0x00000000
        /*0010*/ 	.short	0x0002
        /*0012*/ 	.short	0x0010
        /*0014*/ 	.byte	0x00, 0xf5, 0x21, 0x00


	//----- nvinfo : EIATTR_KPARAM_INFO
	.align		4
.L_38:
        /*0018*/ 	.byte	0x04, 0x17
        /*001a*/ 	.short	(.L_40 - .L_39)
.L_39:
        /*001c*/ 	.word	0x00000000
        /*0020*/ 	.short	0x0001
        /*0022*/ 	.short	0x0008
        /*0024*/ 	.byte	0x00, 0xf5, 0x21, 0x00


	//----- nvinfo : EIATTR_KPARAM_INFO
	.align		4
.L_40:
        /*0028*/ 	.byte	0x04, 0x17
        /*002a*/ 	.short	(.L_42 - .L_41)
.L_41:
        /*002c*/ 	.word	0x00000000
        /*0030*/ 	.short	0x0000
        /*0032*/ 	.short	0x0000
        /*0034*/ 	.byte	0x00, 0xf5, 0x21, 0x00


	//----- nvinfo : EIATTR_SPARSE_MMA_MASK
	.align		4
.L_42:
        /*0038*/ 	.byte	0x03, 0x50
        /*003a*/ 	.short	0x0000


	//----- nvinfo : EIATTR_MAXREG_COUNT
	.align		4
        /*003c*/ 	.byte	0x03, 0x1b
        /*003e*/ 	.short	0x00ff


	//----- nvinfo : EIATTR_MERCURY_ISA_VERSION
	.align		4
        /*0040*/ 	.byte	0x03, 0x5f
        /*0042*/ 	.short	0x0101


	//----- nvinfo : EIATTR_VRC_CTA_INIT_COUNT
	.align		4
        /*0044*/ 	.byte	0x02, 0x4a
	.zero		1
	.zero		1


	//----- nvinfo : EIATTR_EXIT_INSTR_OFFSETS
	.align		4
        /*0048*/ 	.byte	0x04, 0x1c
        /*004a*/ 	.short	(.L_44 - .L_43)


	//   ....[0]....
.L_43:
        /*004c*/ 	.word	0x00000060


	//   ....[1]....
        /*0050*/ 	.word	0x00001090


	//----- nvinfo : EIATTR_CRS_STACK_SIZE
	.align		4
.L_44:
        /*0054*/ 	.byte	0x04, 0x1e
        /*0056*/ 	.short	(.L_46 - .L_45)
.L_45:
        /*0058*/ 	.word	0x00000000


	//----- nvinfo : EIATTR_CBANK_PARAM_SIZE
	.align		4
.L_46:
        /*005c*/ 	.byte	0x03, 0x19
        /*005e*/ 	.short	0x0018


	//----- nvinfo : EIATTR_PARAM_CBANK
	.align		4
        /*0060*/ 	.byte	0x04, 0x0a
        /*0062*/ 	.short	(.L_48 - .L_47)
	.align		4
.L_47:
        /*0064*/ 	.word	index@(.nv.constant0._Z13rbf_1d_kernelPKfS0_Pf)
        /*0068*/ 	.short	0x0380
        /*006a*/ 	.short	0x0018


	//----- nvinfo : EIATTR_SW_WAR
	.align		4
.L_48:
        /*006c*/ 	.byte	0x04, 0x36
        /*006e*/ 	.short	(.L_50 - .L_49)
.L_49:
        /*0070*/ 	.word	0x00000008
.L_50:


//--------------------- .nv.info._Z20rbf_1d_reduce_simplePKfS0_S0_Pf --------------------------
	.section	.nv.info._Z20rbf_1d_reduce_simplePKfS0_S0_Pf,"",@"SHT_CUDA_INFO"
	.sectionflags	@""
	.align	4


	//----- nvinfo : EIATTR_CUDA_API_VERSION
	.align		4
        /*0000*/ 	.byte	0x04, 0x37
        /*0002*/ 	.short	(.L_52 - .L_51)
.L_51:
        /*0004*/ 	.word	0x00000082


	//----- nvinfo : EIATTR_KPARAM_INFO
	.align		4
.L_52:
        /*0008*/ 	.byte	0x04, 0x17
        /*000a*/ 	.short	(.L_54 - .L_53)
.L_53:
        /*000c*/ 	.word	0x00000000
        /*0010*/ 	.short	0x0003
        /*0012*/ 	.short	0x0018
        /*0014*/ 	.byte	0x00, 0xf5, 0x21, 0x00


	//----- nvinfo : EIATTR_KPARAM_INFO
	.align		4
.L_54:
        /*0018*/ 	.byte	0x04, 0x17
        /*001a*/ 	.short	(.L_56 - .L_55)
.L_55:
        /*001c*/ 	.word	0x00000000
        /*0020*/ 	.short	0x0002
        /*0022*/ 	.short	0x0010
        /*0024*/ 	.byte	0x00, 0xf5, 0x21, 0x00


	//----- nvinfo : EIATTR_KPARAM_INFO
	.align		4
.L_56:
        /*0028*/ 	.byte	0x04, 0x17
        /*002a*/ 	.short	(.L_58 - .L_57)
.L_57:
        /*002c*/ 	.word	0x00000000
        /*0030*/ 	.short	0x0001
        /*0032*/ 	.short	0x0008
        /*0034*/ 	.byte	0x00, 0xf5, 0x21, 0x00


	//----- nvinfo : EIATTR_KPARAM_INFO
	.align		4
.L_58:
        /*0038*/ 	.byte	0x04, 0x17
        /*003a*/ 	.short	(.L_60 - .L_59)
.L_59:
        /*003c*/ 	.word	0x00000000
        /*0040*/ 	.short	0x0000
        /*0042*/ 	.short	0x0000
        /*0044*/ 	.byte	0x00, 0xf5, 0x21, 0x00


	//----- nvinfo : EIATTR_SPARSE_MMA_MASK
	.align		4
.L_60:
        /*0048*/ 	.byte	0x03, 0x50
        /*004a*/ 	.short	0x0000


	//----- nvinfo : EIATTR_MAXREG_COUNT
	.align		4
        /*004c*/ 	.byte	0x03, 0x1b
        /*004e*/ 	.short	0x00ff


	//----- nvinfo : EIATTR_EXTERNS
	.align		4
        /*0050*/ 	.byte	0x04, 0x0f
        /*0052*/ 	.short	(.L_62 - .L_61)


	//   ....[0]....
	.align		4
.L_61:
        /*0054*/ 	.word	index@(vprintf)


	//----- nvinfo : EIATTR_MERCURY_ISA_VERSION
	.align		4
.L_62:
        /*0058*/ 	.byte	0x03, 0x5f
        /*005a*/ 	.short	0x0101


	//----- nvinfo : EIATTR_VRC_CTA_INIT_COUNT
	.align		4
        /*005c*/ 	.byte	0x02, 0x4a
	.zero		1
	.zero		1


	//----- nvinfo : EIATTR_SYSCALL_OFFSETS
	.align		4
        /*0060*/ 	.byte	0x04, 0x46
        /*0062*/ 	.short	(.L_64 - .L_63)


	//   ....[0]....
.L_63:
        /*0064*/ 	.word	0x00001200


	//----- nvinfo : EIATTR_EXIT_INSTR_OFFSETS
	.align		4
.L_64:
        /*0068*/ 	.byte	0x04, 0x1c
        /*006a*/ 	.short	(.L_66 - .L_65)


	//   ....[0]....
.L_65:
        /*006c*/ 	.word	0x000000b0


	//   ....[1]....
        /*0070*/ 	.word	0x000012d0


	//----- nvinfo : EIATTR_CRS_STACK_SIZE
	.align		4
.L_66:
        /*0074*/ 	.byte	0x04, 0x1e
        /*0076*/ 	.short	(.L_68 - .L_67)
.L_67:
        /*0078*/ 	.word	0x00000000


	//----- nvinfo : EIATTR_CBANK_PARAM_SIZE
	.align		4
.L_68:
        /*007c*/ 	.byte	0x03, 0x19
        /*007e*/ 	.short	0x0020


	//----- nvinfo : EIATTR_PARAM_CBANK
	.align		4
        /*0080*/ 	.byte	0x04, 0x0a
        /*0082*/ 	.short	(.L_70 - .L_69)
	.align		4
.L_69:
        /*0084*/ 	.word	index@(.nv.constant0._Z20rbf_1d_reduce_simplePKfS0_S0_Pf)
        /*0088*/ 	.short	0x0380
        /*008a*/ 	.short	0x0020


	//----- nvinfo : EIATTR_SW_WAR
	.align		4
.L_70:
        /*008c*/ 	.byte	0x04, 0x36
        /*008e*/ 	.short	(.L_72 - .L_71)
.L_71:
        /*0090*/ 	.word	0x00000008
.L_72:


//--------------------- .nv.info._Z20rbf_1d_reduce_sharedPKfS0_S0_Pf --------------------------
	.section	.nv.info._Z20rbf_1d_reduce_sharedPKfS0_S0_Pf,"",@"SHT_CUDA_INFO"
	.sectionflags	@""
	.align	4


	//----- nvinfo : EIATTR_CUDA_API_VERSION
	.align		4
        /*0000*/ 	.byte	0x04, 0x37
        /*0002*/ 	.short	(.L_74 - .L_73)
.L_73:
        /*0004*/ 	.word	0x00000082


	//----- nvinfo : EIATTR_KPARAM_INFO
	.align		4
.L_74:
        /*0008*/ 	.byte	0x04, 0x17
        /*000a*/ 	.short	(.L_76 - .L_75)
.L_75:
        /*000c*/ 	.word	0x00000000
        /*0010*/ 	.short	0x0003
        /*0012*/ 	.short	0x0018
        /*0014*/ 	.byte	0x00, 0xf5, 0x21, 0x00


	//----- nvinfo : EIATTR_KPARAM_INFO
	.align		4
.L_76:
        /*0018*/ 	.byte	0x04, 0x17
        /*001a*/ 	.short	(.L_78 - .L_77)
.L_77:
        /*001c*/ 	.word	0x00000000
        /*0020*/ 	.short	0x0002
        /*0022*/ 	.short	0x0010
        /*0024*/ 	.byte	0x00, 0xf5, 0x21, 0x00


	//----- nvinfo : EIATTR_KPARAM_INFO
	.align		4
.L_78:
        /*0028*/ 	.byte	0x04, 0x17
        /*002a*/ 	.short	(.L_80 - .L_79)
.L_79:
        /*002c*/ 	.word	0x00000000
        /*0030*/ 	.short	0x0001
        /*0032*/ 	.short	0x0008
        /*0034*/ 	.byte	0x00, 0xf5, 0x21, 0x00


	//----- nvinfo : EIATTR_KPARAM_INFO
	.align		4
.L_80:
        /*0038*/ 	.byte	0x04, 0x17
        /*003a*/ 	.short	(.L_82 - .L_81)
.L_81:
        /*003c*/ 	.word	0x00000000
        /*0040*/ 	.short	0x0000
        /*0042*/ 	.short	0x0000
        /*0044*/ 	.byte	0x00, 0xf5, 0x21, 0x00


	//----- nvinfo : EIATTR_SPARSE_MMA_MASK
	.align		4
.L_82:
        /*0048*/ 	.byte	0x03, 0x50
        /*004a*/ 	.short	0x0000


	//----- nvinfo : EIATTR_MAXREG_COUNT
	.align		4
        /*004c*/ 	.byte	0x03, 0x1b
        /*004e*/ 	.short	0x00ff


	//----- nvinfo : EIATTR_NUM_BARRIERS
	.align		4
        /*0050*/ 	.byte	0x02, 0x4c
        /*0052*/ 	.byte	0x01
	.zero		1


	//----- nvinfo : EIATTR_EXTERNS
	.align		4
        /*0054*/ 	.byte	0x04, 0x0f
        /*0056*/ 	.short	(.L_84 - .L_83)


	//   ....[0]....
	.align		4
.L_83:
        /*0058*/ 	.word	index@(vprintf)


	//   ....[1]....
	.align		4
        /*005c*/ 	.word	index@(__assertfail)


	//----- nvinfo : EIATTR_MERCURY_ISA_VERSION
	.align		4
.L_84:
        /*0060*/ 	.byte	0x03, 0x5f
        /*0062*/ 	.short	0x0101


	//----- nvinfo : EIATTR_VRC_CTA_INIT_COUNT
	.align		4
        /*0064*/ 	.byte	0x02, 0x4a
	.zero		1
	.zero		1


	//----- nvinfo : EIATTR_SYSCALL_OFFSETS
	.align		4
        /*0068*/ 	.byte	0x04, 0x46
        /*006a*/ 	.short	(.L_86 - .L_85)


	//   ....[0]....
.L_85:
        /*006c*/ 	.word	0x00000390


	//   ....[1]....
        /*0070*/ 	.word	0x000004d0


	//   ....[2]....
        /*0074*/ 	.word	0x00001680


	//----- nvinfo : EIATTR_EXIT_INSTR_OFFSETS
	.align		4
.L_86:
        /*0078*/ 	.byte	0x04, 0x1c
        /*007a*/ 	.short	(.L_88 - .L_87)


	//   ....[0]....
.L_87:
        /*007c*/ 	.word	0x00001770


	//----- nvinfo : EIATTR_CRS_STACK_SIZE
	.align		4
.L_88:
        /*0080*/ 	.byte	0x04, 0x1e
        /*0082*/ 	.short	(.L_90 - .L_89)
.L_89:
        /*0084*/ 	.word	0x00000000


	//----- nvinfo : EIATTR_CBANK_PARAM_SIZE
	.align		4
.L_90:
        /*0088*/ 	.byte	0x03, 0x19
        /*008a*/ 	.short	0x0020


	//----- nvinfo : EIATTR_PARAM_CBANK
	.align		4
        /*008c*/ 	.byte	0x04, 0x0a
        /*008e*/ 	.short	(.L_92 - .L_91)
	.align		4
.L_91:
        /*0090*/ 	.word	index@(.nv.constant0._Z20rbf_1d_reduce_sharedPKfS0_S0_Pf)
        /*0094*/ 	.short	0x0380
        /*0096*/ 	.short	0x0020


	//----- nvinfo : EIATTR_SW_WAR
	.align		4
.L_92:
        /*0098*/ 	.byte	0x04, 0x36
        /*009a*/ 	.short	(.L_94 - .L_93)
.L_93:
        /*009c*/ 	.word	0x00000008
.L_94:


//--------------------- .nv.info._Z20rbf_1d_kernel_sharedPKfS0_Pf --------------------------
	.section	.nv.info._Z20rbf_1d_kernel_sharedPKfS0_Pf,"",@"SHT_CUDA_INFO"
	.sectionflags	@""
	.align	4


	//----- nvinfo : EIATTR_CUDA_API_VERSION
	.align		4
        /*0000*/ 	.byte	0x04, 0x37
        /*0002*/ 	.short	(.L_96 - .L_95)
.L_95:
        /*0004*/ 	.word	0x00000082


	//----- nvinfo : EIATTR_KPARAM_INFO
	.align		4
.L_96:
        /*0008*/ 	.byte	0x04, 0x17
        /*000a*/ 	.short	(.L_98 - .L_97)
.L_97:
        /*000c*/ 	.word	0x00000000
        /*0010*/ 	.short	0x0002
        /*0012*/ 	.short	0x0010
        /*0014*/ 	.byte	0x00, 0xf5, 0x21, 0x00


	//----- nvinfo : EIATTR_KPARAM_INFO
	.align		4
.L_98:
        /*0018*/ 	.byte	0x04, 0x17
        /*001a*/ 	.short	(.L_100 - .L_99)
.L_99:
        /*001c*/ 	.word	0x00000000
        /*0020*/ 	.short	0x0001
        /*0022*/ 	.short	0x0008
        /*0024*/ 	.byte	0x00, 0xf5, 0x21, 0x00


	//----- nvinfo : EIATTR_KPARAM_INFO
	.align		4
.L_100:
        /*0028*/ 	.byte	0x04, 0x17
        /*002a*/ 	.short	(.L_102 - .L_101)
.L_101:
        /*002c*/ 	.word	0x00000000
        /*0030*/ 	.short	0x0000
        /*0032*/ 	.short	0x0000
        /*0034*/ 	.byte	0x00, 0xf5, 0x21, 0x00


	//----- nvinfo : EIATTR_SPARSE_MMA_MASK
	.align		4
.L_102:
        /*0038*/ 	.byte	0x03, 0x50
        /*003a*/ 	.short	0x0000


	//----- nvinfo : EIATTR_MAXREG_COUNT
	.align		4
        /*003c*/ 	.byte	0x03, 0x1b
        /*003e*/ 	.short	0x00ff


	//----- nvinfo : EIATTR_NUM_BARRIERS
	.align		4
        /*0040*/ 	.byte	0x02, 0x4c
        /*0042*/ 	.byte	0x01
	.zero		1


	//----- nvinfo : EIATTR_EXTERNS
	.align		4
        /*0044*/ 	.byte	0x04, 0x0f
        /*0046*/ 	.short	(.L_104 - .L_103)


	//   ....[0]....
	.align		4
.L_103:
        /*0048*/ 	.word	index@(vprintf)


	//   ....[1]....
	.align		4
        /*004c*/ 	.word	index@(__assertfail)


	//----- nvinfo : EIATTR_MERCURY_ISA_VERSION
	.align		4
.L_104:
        /*0050*/ 	.byte	0x03, 0x5f
        /*0052*/ 	.short	0x0101


	//----- nvinfo : EIATTR_VRC_CTA_INIT_COUNT
	.align		4
        /*0054*/ 	.byte	0x02, 0x4a
	.zero		1
	.zero		1


	//----- nvinfo : EIATTR_SYSCALL_OFFSETS
	.align		4
        /*0058*/ 	.byte	0x04, 0x46
        /*005a*/ 	.short	(.L_106 - .L_105)


	//   ....[0]....
.L_105:
        /*005c*/ 	.word	0x000002b0


	//   ....[1]....
        /*0060*/ 	.word	0x00000460


	//   ....[2]....
        /*0064*/ 	.word	0x000005a0


	//----- nvinfo : EIATTR_EXIT_INSTR_OFFSETS
	.align		4
.L_106:
        /*0068*/ 	.byte	0x04, 0x1c
        /*006a*/ 	.short	(.L_108 - .L_107)


	//   ....[0]....
.L_107:
        /*006c*/ 	.word	0x00001670


	//----- nvinfo : EIATTR_CRS_STACK_SIZE
	.align		4
.L_108:
        /*0070*/ 	.byte	0x04, 0x1e
        /*0072*/ 	.short	(.L_110 - .L_109)
.L_109:
        /*0074*/ 	.word	0x00000000


	//----- nvinfo : EIATTR_CBANK_PARAM_SIZE
	.align		4
.L_110:
        /*0078*/ 	.byte	0x03, 0x19
        /*007a*/ 	.short	0x0018


	//----- nvinfo : EIATTR_PARAM_CBANK
	.align		4
        /*007c*/ 	.byte	0x04, 0x0a
        /*007e*/ 	.short	(.L_112 - .L_111)
	.align		4
.L_111:
        /*0080*/ 	.word	index@(.nv.constant0._Z20rbf_1d_kernel_sharedPKfS0_Pf)
        /*0084*/ 	.short	0x0380
        /*0086*/ 	.short	0x0018


	//----- nvinfo : EIATTR_SW_WAR
	.align		4
.L_112:
        /*0088*/ 	.byte	0x04, 0x36
        /*008a*/ 	.short	(.L_114 - .L_113)
.L_113:
        /*008c*/ 	.word	0x00000008
.L_114:


//--------------------- .nv.callgraph             --------------------------
	.section	.nv.callgraph,"",@"SHT_CUDA_CALLGRAPH"
	.align	4
	.sectionentsize	8
	.align		4
        /*0000*/ 	.word	0x00000000
	.align		4
        /*0004*/ 	.word	0xffffffff
	.align		4
        /*0008*/ 	.word	index@(_Z20rbf_1d_reduce_simplePKfS0_S0_Pf)
	.align		4
        /*000c*/ 	.word	index@(vprintf)
	.align		4
        /*0010*/ 	.word	index@(_Z20rbf_1d_reduce_sharedPKfS0_S0_Pf)
	.align		4
        /*0014*/ 	.word	index@(vprintf)
	.align		4
        /*0018*/ 	.word	index@(_Z20rbf_1d_reduce_sharedPKfS0_S0_Pf)
	.align		4
        /*001c*/ 	.word	index@(__assertfail)
	.align		4
        /*0020*/ 	.word	index@(_Z20rbf_1d_kernel_sharedPKfS0_Pf)
	.align		4
        /*0024*/ 	.word	index@(__assertfail)
	.align		4
        /*0028*/ 	.word	index@(_Z20rbf_1d_kernel_sharedPKfS0_Pf)
	.align		4
        /*002c*/ 	.word	index@(vprintf)
	.align		4
        /*0030*/ 	.word	0x00000000
	.align		4
        /*0034*/ 	.word	0xfffffffe
	.align		4
        /*0038*/ 	.word	0x00000000
	.align		4
        /*003c*/ 	.word	0xfffffffd
	.align		4
        /*0040*/ 	.word	0x00000000
	.align		4
        /*0044*/ 	.word	0xfffffffc


//--------------------- .nv.constant4             --------------------------
	.section	.nv.constant4,"a",@progbits
	.align	8
	.align		8
.nv.constant4:
        /*0000*/ 	.dword	__unnamed_1
	.align		8
        /*0008*/ 	.dword	$str
	.align		8
        /*0010*/ 	.dword	$str$1
	.align		8
        /*0018*/ 	.dword	$str$2
	.align		8
        /*0020*/ 	.dword	$str$3
	.align		8
        /*0028*/ 	.dword	$str$4
	.align		8
        /*0030*/ 	.dword	$str$5
	.align		8
        /*0038*/ 	.dword	vprintf
	.align		8
        /*0040*/ 	.dword	__assertfail


//--------------------- .text._Z13rbf_1d_kernelPKfS0_Pf --------------------------
	.section	.text._Z13rbf_1d_kernelPKfS0_Pf,"ax",@progbits
	.align	128
        .global         _Z13rbf_1d_kernelPKfS0_Pf
        .type           _Z13rbf_1d_kernelPKfS0_Pf,@function
        .size           _Z13rbf_1d_kernelPKfS0_Pf,(.L_x_58 - _Z13rbf_1d_kernelPKfS0_Pf)
        .other          _Z13rbf_1d_kernelPKfS0_Pf,@"STO_CUDA_ENTRY STV_DEFAULT"
_Z13rbf_1d_kernelPKfS0_Pf:
.text._Z13rbf_1d_kernelPKfS0_Pf:
[----:B------:R-:W-:Y:S01]  /*0000*/  LDC R1, c[0x0][0x37c] ;  /* 0x0000df00ff017b82 */ /* 0x000fe20000000800 */
[----:B------:R-:W0:Y:S07]  /*0010*/  S2R R0, SR_TID.X ;  /* 0x0000000000007919 */ /* 0x000e2e0000002100 */
[----:B------:R-:W0:Y:S08]  /*0020*/  S2UR UR4, SR_CTAID.X ;  /* 0x00000000000479c3 */ /* 0x000e300000002500 */
[----:B------:R-:W0:Y:S02]  /*0030*/  LDC R9, c[0x0][0x360] ;  /* 0x0000d800ff097b82 */ /* 0x000e240000000800 */
[----:B0-----:R-:W-:-:S05]  /*0040*/  IMAD R9, R9, UR4, R0 ;  /* 0x0000000409097c24 */ /* 0x001fca000f8e0200 */
[----:B------:R-:W-:-:S13]  /*0050*/  ISETP.GT.AND P0, PT, R9, 0x3e7, PT ;  /* 0x000003e70900780c */ /* 0x000fda0003f04270 */
[----:B------:R-:W-:Y:S05]  /*0060*/  @P0 EXIT ;  /* 0x000000000000094d */ /* 0x000fea0003800000 */
[----:B------:R-:W0:Y:S01]  /*0070*/  LDC.64 R2, c[0x0][0x380] ;  /* 0x0000e000ff027b82 */ /* 0x000e220000000a00 */
[----:B------:R-:W1:Y:S01]  /*0080*/  LDCU.64 UR6, c[0x0][0x358] ;  /* 0x00006b00ff0677ac */ /* 0x000e620008000a00 */
[----:B------:R-:W-:Y:S01]  /*0090*/  LEA R5, R9, R9, 0x1 ;  /* 0x0000000909057211 */ /* 0x000fe200078e08ff */
[----:B------:R-:W2:Y:S04]  /*00a0*/  LDCU.64 UR4, c[0x0][0x388] ;  /* 0x00007100ff0477ac */ /* 0x000ea80008000a00 */
[----:B0-----:R-:W-:Y:S02]  /*00b0*/  IMAD.WIDE R2, R5, 0x4, R2 ;  /* 0x0000000405027825 */ /* 0x001fe400078e0202 */
[----:B------:R-:W0:Y:S03]  /*00c0*/  LDC.64 R4, c[0x0][0x390] ;  /* 0x0000e400ff047b82 */ /* 0x000e260000000a00 */
[----:B-1----:R1:W5:Y:S04]  /*00d0*/  LDG.E R0, desc[UR6][R2.64] ;  /* 0x0000000602007981 */ /* 0x002368000c1e1900 */
[----:B------:R1:W5:Y:S04]  /*00e0*/  LDG.E R6, desc[UR6][R2.64+0x4] ;  /* 0x0000040602067981 */ /* 0x000368000c1e1900 */
[----:B------:R1:W5:Y:S01]  /*00f0*/  LDG.E R7, desc[UR6][R2.64+0x8] ;  /* 0x0000080602077981 */ /* 0x000362000c1e1900 */
[----:B--2---:R-:W-:Y:S01]  /*0100*/  UIADD3 UR4, UP0, UPT, UR4, 0x4, URZ ;  /* 0x0000000404047890 */ /* 0x004fe2000ff1e0ff */
[----:B------:R-:W-:-:S03]  /*0110*/  IMAD R9, R9, 0x3e8, RZ ;  /* 0x000003e809097824 */ /* 0x000fc600078e02ff */
[----:B------:R-:W-:Y:S02]  /*0120*/  UIADD3.X UR5, UPT, UPT, URZ, UR5, URZ, UP0, !UPT ;  /* 0x00000005ff057290 */ /* 0x000fe400087fe4ff */
[----:B------:R-:W-:Y:S01]  /*0130*/  MOV R8, UR4 ;  /* 0x0000000400087c02 */ /* 0x000fe20008000f00 */
[----:B------:R-:W-:-:S03]  /*0140*/  UMOV UR4, URZ ;  /* 0x000000ff00047c82 */ /* 0x000fc60008000000 */
[----:B-1----:R-:W-:-:S07]  /*0150*/  MOV R15, UR5 ;  /* 0x00000005000f7c02 */ /* 0x002fce0008000f00 */
.L_x_8:
[----:B------:R-:W-:Y:S02]  /*0160*/  MOV R2, R8 ;  /* 0x0000000800027202 */ /* 0x000fe40000000f00 */
[----:B------:R-:W-:-:S05]  /*0170*/  MOV R3, R15 ;  /* 0x0000000f00037202 */ /* 0x000fca0000000f00 */
[----:B-1----:R-:W2:Y:S04]  /*0180*/  LDG.E R11, desc[UR6][R2.64+-0x4] ;  /* 0xfffffc06020b7981 */ /* 0x002ea8000c1e1900 */
[----:B------:R-:W3:Y:S04]  /*0190*/  LDG.E R13, desc[UR6][R2.64] ;  /* 0x00000006020d7981 */ /* 0x000ee8000c1e1900 */
[----:B-----5:R1:W5:Y:S01]  /*01a0*/  LDG.E R8, desc[UR6][R2.64+0x4] ;  /* 0x0000040602087981 */ /* 0x020362000c1e1900 */
[----:B------:R-:W-:Y:S01]  /*01b0*/  BSSY.RECONVERGENT B0, `(.L_x_0) ;  /* 0x0000048000007945 */ /* 0x000fe20003800200 */
[----:B------:R-:W-:-:S02]  /*01c0*/  HFMA2 R12, -RZ, RZ, 1.875, 0 ;  /* 0x3f800000ff0c7431 */ /* 0x000fc400000001ff */
[----:B--2---:R-:W-:Y:S01]  /*01d0*/  FADD R11, R0, -R11 ;  /* 0x8000000b000b7221 */ /* 0x004fe20000000000 */
[----:B---3--:R-:W-:-:S04]  /*01e0*/  FADD R10, R6, -R13 ;  /* 0x8000000d060a7221 */ /* 0x008fc80000000000 */
[----:B------:R-:W-:Y:S02]  /*01f0*/  FSETP.NEU.AND P0, PT, R11, 1, PT ;  /* 0x3f8000000b00780b */ /* 0x000fe40003f0d000 */
[----:B------:R-:W-:-:S11]  /*0200*/  FSETP.NEU.AND P1, PT, R10, 1, PT ;  /* 0x3f8000000a00780b */ /* 0x000fd60003f2d000 */
[----:B-1----:R-:W-:Y:S05]  /*0210*/  @!P0 BRA `(.L_x_1) ;  /* 0x0000000400048947 */ /* 0x002fea0003800000 */
[----:B------:R-:W-:-:S13]  /*0220*/  FSETP.NAN.AND P0, PT, |R11|, |R11|, PT ;  /* 0x4000000b0b00720b */ /* 0x000fda0003f08200 */
[----:B------:R-:W-:Y:S01]  /*0230*/  @P0 FADD R12, R11, 2 ;  /* 0x400000000b0c0421 */ /* 0x000fe20000000000 */
[----:B------:R-:W-:Y:S06]  /*0240*/  @P0 BRA `(.L_x_1) ;  /* 0x0000000000f80947 */ /* 0x000fec0003800000 */
[C---:B------:R-:W-:Y:S01]  /*0250*/  FMUL R12, |R11|.reuse, 16777216 ;  /* 0x4b8000000b0c7820 */ /* 0x040fe20000400200 */
[C---:B------:R-:W-:Y:S02]  /*0260*/  FSETP.GEU.AND P0, PT, |R11|.reuse, 1.175494350822287508e-38, PT ;  /* 0x008000000b00780b */ /* 0x040fe40003f0e200 */
[----:B------:R-:W-:Y:S02]  /*0270*/  MOV R19, 0x3a2c32e4 ;  /* 0x3a2c32e400137802 */ /* 0x000fe40000000f00 */
[----:B------:R-:W-:Y:S02]  /*0280*/  FSEL R12, R12, |R11|, !P0 ;  /* 0x4000000b0c0c7208 */ /* 0x000fe40004000000 */
[----:B------:R-:W-:Y:S02]  /*0290*/  FSEL R16, RZ, -24, P0 ;  /* 0xc1c00000ff107808 */ /* 0x000fe40000000000 */
[----:B------:R-:W-:Y:S02]  /*02a0*/  IADD3 R13, PT, PT, R12, -0x3f3504f3, RZ ;  /* 0xc0cafb0d0c0d7810 */ /* 0x000fe40007ffe0ff */
[----:B------:R-:W-:-:S02]  /*02b0*/  FSETP.NEU.AND P0, PT, |R11|, +INF , PT ;  /* 0x7f8000000b00780b */ /* 0x000fc40003f0d200 */
[----:B------:R-:W-:Y:S02]  /*02c0*/  LOP3.LUT R13, R13, 0xff800000, RZ, 0xc0, !PT ;  /* 0xff8000000d0d7812 */ /* 0x000fe400078ec0ff */
[----:B------:R-:W-:Y:S02]  /*02d0*/  FSETP.NEU.AND P0, PT, R11, RZ, P0 ;  /* 0x000000ff0b00720b */ /* 0x000fe4000070d000 */
[-C--:B------:R-:W-:Y:S02]  /*02e0*/  IADD3 R12, PT, PT, R12, -R13.reuse, RZ ;  /* 0x8000000d0c0c7210 */ /* 0x080fe40007ffe0ff */
[----:B------:R-:W-:-:S03]  /*02f0*/  I2FP.F32.S32 R13, R13 ;  /* 0x0000000d000d7245 */ /* 0x000fc60000201400 */
[C---:B------:R-:W-:Y:S01]  /*0300*/  FADD R14, R12.reuse, 1 ;  /* 0x3f8000000c0e7421 */ /* 0x040fe20000000000 */
[----:B------:R-:W-:-:S04]  /*0310*/  FADD R17, R12, -1 ;  /* 0xbf8000000c117421 */ /* 0x000fc80000000000 */
[----:B------:R-:W-:Y:S01]  /*0320*/  FADD R15, R17, R17 ;  /* 0x00000011110f7221 */ /* 0x000fe20000000000 */
[----:B------:R-:W1:Y:S01]  /*0330*/  MUFU.RCP R14, R14 ;  /* 0x0000000e000e7308 */ /* 0x000e620000001000 */
[----:B------:R-:W-:Y:S02]  /*0340*/  @!P0 FADD R11, R11, R11 ;  /* 0x0000000b0b0b8221 */ /* 0x000fe40000000000 */
[----:B-1----:R-:W-:Y:S01]  /*0350*/  FMUL R12, R14, R15 ;  /* 0x0000000f0e0c7220 */ /* 0x002fe20000400000 */
[----:B------:R-:W-:-:S03]  /*0360*/  FFMA R15, R13, 1.1920928955078125e-07, R16 ;  /* 0x340000000d0f7823 */ /* 0x000fc60000000010 */
[----:B------:R-:W-:Y:S01]  /*0370*/  FADD R18, R17, -R12 ;  /* 0x8000000c11127221 */ /* 0x000fe20000000000 */
[CC--:B------:R-:W-:Y:S01]  /*0380*/  FMUL R16, R12.reuse, R12.reuse ;  /* 0x0000000c0c107220 */ /* 0x0c0fe20000400000 */
[----:B------:R-:W-:Y:S02]  /*0390*/  FFMA R13, R12, 1.4426950216293334961, R15 ;  /* 0x3fb8aa3b0c0d7823 */ /* 0x000fe4000000000f */
[----:B------:R-:W-:Y:S01]  /*03a0*/  FADD R18, R18, R18 ;  /* 0x0000001212127221 */ /* 0x000fe20000000000 */
[C---:B------:R-:W-:Y:S01]  /*03b0*/  FFMA R19, R16.reuse, R19, 0.0032181653659790754318 ;  /* 0x3b52e7db10137423 */ /* 0x040fe20000000013 */
[----:B------:R-:W-:Y:S02]  /*03c0*/  FADD R15, R15, -R13 ;  /* 0x8000000d0f0f7221 */ /* 0x000fe40000000000 */
[----:B------:R-:W-:Y:S01]  /*03d0*/  FFMA R17, R17, -R12, R18 ;  /* 0x8000000c11117223 */ /* 0x000fe20000000012 */
[----:B------:R-:W-:Y:S01]  /*03e0*/  FFMA R19, R16, R19, 0.018033718690276145935 ;  /* 0x3c93bb7310137423 */ /* 0x000fe20000000013 */
[----:B------:R-:W-:-:S02]  /*03f0*/  FFMA R18, R12, 1.4426950216293334961, R15 ;  /* 0x3fb8aa3b0c127823 */ /* 0x000fc4000000000f */
[----:B------:R-:W-:Y:S01]  /*0400*/  FMUL R17, R14, R17 ;  /* 0x000000110e117220 */ /* 0x000fe20000400000 */
[----:B------:R-:W-:-:S03]  /*0410*/  FFMA R19, R16, R19, 0.12022458761930465698 ;  /* 0x3df6384f10137423 */ /* 0x000fc60000000013 */
[----:B------:R-:W-:Y:S01]  /*0420*/  FFMA R15, R17, 1.4426950216293334961, R18 ;  /* 0x3fb8aa3b110f7823 */ /* 0x000fe20000000012 */
[----:B------:R-:W-:-:S03]  /*0430*/  FMUL R19, R16, R19 ;  /* 0x0000001310137220 */ /* 0x000fc60000400000 */
[----:B------:R-:W-:Y:S01]  /*0440*/  FFMA R16, R12, 1.9251366722983220825e-08, R15 ;  /* 0x32a55e340c107823 */ /* 0x000fe2000000000f */
[----:B------:R-:W-:-:S04]  /*0450*/  FMUL R14, R19, 3 ;  /* 0x40400000130e7820 */ /* 0x000fc80000400000 */
[----:B------:R-:W-:Y:S01]  /*0460*/  FFMA R14, R17, R14, R16 ;  /* 0x0000000e110e7223 */ /* 0x000fe20000000010 */
[----:B------:R-:W-:-:S03]  /*0470*/  HFMA2 R16, -RZ, RZ, 0.64013671875, -15.109375 ;  /* 0x391fcb8eff107431 */ /* 0x000fc600000001ff */
[----:B------:R-:W-:-:S04]  /*0480*/  FFMA R14, R12, R19, R14 ;  /* 0x000000130c0e7223 */ /* 0x000fc8000000000e */
[----:B------:R-:W-:-:S04]  /*0490*/  FADD R15, R13, R14 ;  /* 0x0000000e0d0f7221 */ /* 0x000fc80000000000 */
[----:B------:R-:W-:Y:S01]  /*04a0*/  FMUL R12, R15, 2 ;  /* 0x400000000f0c7820 */ /* 0x000fe20000400000 */
[----:B------:R-:W-:-:S03]  /*04b0*/  FADD R13, -R13, R15 ;  /* 0x0000000f0d0d7221 */ /* 0x000fc60000000100 */
[----:B------:R-:W1:Y:S01]  /*04c0*/  FRND R17, R12 ;  /* 0x0000000c00117307 */ /* 0x000e620000201000 */
[----:B------:R-:W-:Y:S01]  /*04d0*/  FADD R14, R14, -R13 ;  /* 0x8000000d0e0e7221 */ /* 0x000fe20000000000 */
[----:B------:R-:W-:Y:S01]  /*04e0*/  FFMA R15, R15, 2, -R12 ;  /* 0x400000000f0f7823 */ /* 0x000fe2000000080c */
[----:B------:R-:W-:-:S03]  /*04f0*/  FSETP.GT.AND P3, PT, |R12|, 152, PT ;  /* 0x431800000c00780b */ /* 0x000fc60003f64200 */
[----:B------:R-:W-:Y:S02]  /*0500*/  FFMA R14, R14, 2, R15 ;  /* 0x400000000e0e7823 */ /* 0x000fe4000000000f */
[----:B------:R-:W2:Y:S01]  /*0510*/  F2I.NTZ R15, R12 ;  /* 0x0000000c000f7305 */ /* 0x000ea20000203100 */
[----:B-1----:R-:W-:Y:S01]  /*0520*/  FADD R13, R12, -R17 ;  /* 0x800000110c0d7221 */ /* 0x002fe20000000000 */
[----:B------:R-:W-:-:S03]  /*0530*/  FSETP.GT.AND P2, PT, R17, RZ, PT ;  /* 0x000000ff1100720b */ /* 0x000fc60003f44000 */
[----:B------:R-:W-:-:S04]  /*0540*/  FADD R13, R13, R14 ;  /* 0x0000000e0d0d7221 */ /* 0x000fc80000000000 */
[----:B------:R-:W-:-:S04]  /*0550*/  FFMA R14, R13, R16, 0.0013391353422775864601 ;  /* 0x3aaf85ed0d0e7423 */ /* 0x000fc80000000010 */
[----:B------:R-:W-:-:S04]  /*0560*/  FFMA R14, R13, R14, 0.0096188392490148544312 ;  /* 0x3c1d98560d0e7423 */ /* 0x000fc8000000000e */
[----:B------:R-:W-:-:S04]  /*0570*/  FFMA R14, R13, R14, 0.055503588169813156128 ;  /* 0x3d6357bb0d0e7423 */ /* 0x000fc8000000000e */
[C---:B------:R-:W-:Y:S01]  /*0580*/  FFMA R16, R13.reuse, R14, 0.24022644758224487305 ;  /* 0x3e75fdec0d107423 */ /* 0x040fe2000000000e */
[----:B------:R-:W-:Y:S02]  /*0590*/  SEL R14, RZ, 0x83000000, P2 ;  /* 0x83000000ff0e7807 */ /* 0x000fe40001000000 */
[----:B------:R-:W-:Y:S01]  /*05a0*/  FSETP.GEU.AND P2, PT, R12, RZ, PT ;  /* 0x000000ff0c00720b */ /* 0x000fe20003f4e000 */
[----:B------:R-:W-:Y:S01]  /*05b0*/  FFMA R18, R13, R16, 0.69314718246459960938 ;  /* 0x3f3172180d127423 */ /* 0x000fe20000000010 */
[----:B------:R-:W-:Y:S02]  /*05c0*/  IADD3 R16, PT, PT, R14, 0x7f000000, RZ ;  /* 0x7f0000000e107810 */ /* 0x000fe40007ffe0ff */
[----:B--2---:R-:W-:Y:S01]  /*05d0*/  LEA R15, R15, -R14, 0x17 ;  /* 0x8000000e0f0f7211 */ /* 0x004fe200078eb8ff */
[----:B------:R-:W-:Y:S01]  /*05e0*/  FFMA R13, R13, R18, 1 ;  /* 0x3f8000000d0d7423 */ /* 0x000fe20000000012 */
[----:B------:R-:W-:-:S03]  /*05f0*/  FSEL R12, RZ, +INF , !P2 ;  /* 0x7f800000ff0c7808 */ /* 0x000fc60005000000 */
[----:B------:R-:W-:-:S04]  /*0600*/  FMUL R16, R16, R13 ;  /* 0x0000000d10107220 */ /* 0x000fc80000400000 */
[----:B------:R-:W-:Y:S01]  /*0610*/  @!P3 FMUL R12, R15, R16 ;  /* 0x000000100f0cb220 */ /* 0x000fe20000400000 */
[----:B------:R-:W-:-:S07]  /*0620*/  @!P0 LOP3.LUT R12, R11, 0x7fffffff, RZ, 0xc0, !PT ;  /* 0x7fffffff0b0c8812 */ /* 0x000fce00078ec0ff */
.L_x_1:
[----:B------:R-:W-:Y:S05]  /*0630*/  BSYNC.RECONVERGENT B0 ;  /* 0x0000000000007941 */ /* 0x000fea0003800200 */
.L_x_0:
[----:B------:R-:W-:Y:S01]  /*0640*/  BSSY.RECONVERGENT B0, `(.L_x_2) ;  /* 0x0000046000007945 */ /* 0x000fe20003800200 */
[----:B------:R-:W-:-:S03]  /*0650*/  MOV R11, 0x3f800000 ;  /* 0x3f800000000b7802 */ /* 0x000fc60000000f00 */
[----:B------:R-:W-:Y:S05]  /*0660*/  @!P1 BRA `(.L_x_3) ;  /* 0x00000004000c9947 */ /* 0x000fea0003800000 */
[----:B------:R-:W-:-:S13]  /*0670*/  FSETP.NAN.AND P0, PT, |R10|, |R10|, PT ;  /* 0x4000000a0a00720b */ /* 0x000fda0003f08200 */
[----:B------:R-:W-:Y:S05]  /*0680*/  @P0 BRA `(.L_x_4) ;  /* 0x0000000400000947 */ /* 0x000fea0003800000 */
[C---:B------:R-:W-:Y:S01]  /*0690*/  FMUL R11, |R10|.reuse, 16777216 ;  /* 0x4b8000000a0b7820 */ /* 0x040fe20000400200 */
[C---:B------:R-:W-:Y:S01]  /*06a0*/  FSETP.GEU.AND P0, PT, |R10|.reuse, 1.175494350822287508e-38, PT ;  /* 0x008000000a00780b */ /* 0x040fe20003f0e200 */
[----:B------:R-:W-:Y:S01]  /*06b0*/  HFMA2 R20, -RZ, RZ, 0.771484375, 0.21533203125 ;  /* 0x3a2c32e4ff147431 */ /* 0x000fe200000001ff */
[----:B------:R-:W-:Y:S02]  /*06c0*/  FSETP.NEU.AND P3, PT, R10, RZ, PT ;  /* 0x000000ff0a00720b */ /* 0x000fe40003f6d000 */
[----:B------:R-:W-:-:S04]  /*06d0*/  FSEL R11, R11, |R10|, !P0 ;  /* 0x4000000a0b0b7208 */ /* 0x000fc80004000000 */
[----:B------:R-:W-:-:S04]  /*06e0*/  IADD3 R13, PT, PT, R11, -0x3f3504f3, RZ ;  /* 0xc0cafb0d0b0d7810 */ /* 0x000fc80007ffe0ff */
[----:B------:R-:W-:Y:S02]  /*06f0*/  LOP3.LUT R16, R13, 0xff800000, RZ, 0xc0, !PT ;  /* 0xff8000000d107812 */ /* 0x000fe400078ec0ff */
[----:B------:R-:W-:Y:S02]  /*0700*/  FSEL R13, RZ, -24, P0 ;  /* 0xc1c00000ff0d7808 */ /* 0x000fe40000000000 */
[-C--:B------:R-:W-:Y:S02]  /*0710*/  IADD3 R11, PT, PT, R11, -R16.reuse, RZ ;  /* 0x800000100b0b7210 */ /* 0x080fe40007ffe0ff */
[----:B------:R-:W-:-:S03]  /*0720*/  I2FP.F32.S32 R16, R16 ;  /* 0x0000001000107245 */ /* 0x000fc60000201400 */
[C---:B------:R-:W-:Y:S01]  /*0730*/  FADD R14, R11.reuse, 1 ;  /* 0x3f8000000b0e7421 */ /* 0x040fe20000000000 */
[----:B------:R-:W-:Y:S01]  /*0740*/  FADD R18, R11, -1 ;  /* 0xbf8000000b127421 */ /* 0x000fe20000000000 */
[----:B------:R-:W-:-:S03]  /*0750*/  FFMA R16, R16, 1.1920928955078125e-07, R13 ;  /* 0x3400000010107823 */ /* 0x000fc6000000000d */
[----:B------:R-:W-:Y:S01]  /*0760*/  FADD R11, R18, R18 ;  /* 0x00000012120b7221 */ /* 0x000fe20000000000 */
[----:B------:R-:W1:Y:S03]  /*0770*/  MUFU.RCP R14, R14 ;  /* 0x0000000e000e7308 */ /* 0x000e660000001000 */
[----:B-1----:R-:W-:-:S04]  /*0780*/  FMUL R11, R14, R11 ;  /* 0x0000000b0e0b7220 */ /* 0x002fc80000400000 */
        /* <DEDUP_REMOVED lines=8> */
[----:B------:R-:W-:Y:S01]  /*0810*/  FFMA R16, R11, 1.4426950216293334961, R16 ;  /* 0x3fb8aa3b0b107823 */ /* 0x000fe20000000010 */
[----:B------:R-:W-:Y:S01]  /*0820*/  MOV R18, 0x391fcb8e ;  /* 0x391fcb8e00127802 */ /* 0x000fe20000000f00 */
[----:B------:R-:W-:Y:S01]  /*0830*/  FMUL R17, R14, R17 ;  /* 0x000000110e117220 */ /* 0x000fe20000400000 */
[----:B------:R-:W-:-:S03]  /*0840*/  FFMA R20, R15, R20, 0.12022458761930465698 ;  /* 0x3df6384f0f147423 */ /* 0x000fc60000000014 */
[----:B------:R-:W-:Y:S01]  /*0850*/  FFMA R16, R17, 1.4426950216293334961, R16 ;  /* 0x3fb8aa3b11107823 */ /* 0x000fe20000000010 */
[----:B------:R-:W-:-:S03]  /*0860*/  FMUL R20, R15, R20 ;  /* 0x000000140f147220 */ /* 0x000fc60000400000 */
[----:B------:R-:W-:Y:S01]  /*0870*/  FFMA R16, R11, 1.9251366722983220825e-08, R16 ;  /* 0x32a55e340b107823 */ /* 0x000fe20000000010 */
[----:B------:R-:W-:-:S04]  /*0880*/  FMUL R14, R20, 3 ;  /* 0x40400000140e7820 */ /* 0x000fc80000400000 */
[----:B------:R-:W-:-:S04]  /*0890*/  FFMA R17, R17, R14, R16 ;  /* 0x0000000e11117223 */ /* 0x000fc80000000010 */
[----:B------:R-:W-:-:S04]  /*08a0*/  FFMA R20, R11, R20, R17 ;  /* 0x000000140b147223 */ /* 0x000fc80000000011 */
[----:B------:R-:W-:-:S04]  /*08b0*/  FADD R14, R13, R20 ;  /* 0x000000140d0e7221 */ /* 0x000fc80000000000 */
[----:B------:R-:W-:Y:S01]  /*08c0*/  FMUL R11, R14, 2 ;  /* 0x400000000e0b7820 */ /* 0x000fe20000400000 */
[----:B------:R-:W-:-:S03]  /*08d0*/  FADD R13, -R13, R14 ;  /* 0x0000000e0d0d7221 */ /* 0x000fc60000000100 */
[----:B------:R-:W1:Y:S01]  /*08e0*/  FRND R16, R11 ;  /* 0x0000000b00107307 */ /* 0x000e620000201000 */
[----:B------:R-:W-:Y:S01]  /*08f0*/  FADD R13, R20, -R13 ;  /* 0x8000000d140d7221 */ /* 0x000fe20000000000 */
[----:B------:R-:W-:Y:S01]  /*0900*/  FFMA R14, R14, 2, -R11 ;  /* 0x400000000e0e7823 */ /* 0x000fe2000000080b */
[C---:B------:R-:W-:Y:S02]  /*0910*/  FSETP.GT.AND P1, PT, |R11|.reuse, 152, PT ;  /* 0x431800000b00780b */ /* 0x040fe40003f24200 */
[----:B------:R-:W-:Y:S01]  /*0920*/  FSETP.GEU.AND P2, PT, R11, RZ, PT ;  /* 0x000000ff0b00720b */ /* 0x000fe20003f4e000 */
[----:B------:R-:W-:Y:S02]  /*0930*/  FFMA R14, R13, 2, R14 ;  /* 0x400000000d0e7823 */ /* 0x000fe4000000000e */
[----:B------:R2:W3:Y:S01]  /*0940*/  F2I.NTZ R15, R11 ;  /* 0x0000000b000f7305 */ /* 0x0004e20000203100 */
[----:B-1----:R-:W-:Y:S01]  /*0950*/  FADD R13, R11, -R16 ;  /* 0x800000100b0d7221 */ /* 0x002fe20000000000 */
[----:B------:R-:W-:-:S02]  /*0960*/  FSETP.GT.AND P0, PT, R16, RZ, PT ;  /* 0x000000ff1000720b */ /* 0x000fc40003f04000 */
[----:B--2---:R-:W-:Y:S01]  /*0970*/  FSEL R11, RZ, +INF , !P2 ;  /* 0x7f800000ff0b7808 */ /* 0x004fe20005000000 */
[----:B------:R-:W-:-:S04]  /*0980*/  FADD R13, R13, R14 ;  /* 0x0000000e0d0d7221 */ /* 0x000fc80000000000 */
[----:B------:R-:W-:-:S04]  /*0990*/  FFMA R14, R13, R18, 0.0013391353422775864601 ;  /* 0x3aaf85ed0d0e7423 */ /* 0x000fc80000000012 */
[----:B------:R-:W-:-:S04]  /*09a0*/  FFMA R14, R13, R14, 0.0096188392490148544312 ;  /* 0x3c1d98560d0e7423 */ /* 0x000fc8000000000e */
[----:B------:R-:W-:-:S04]  /*09b0*/  FFMA R14, R13, R14, 0.055503588169813156128 ;  /* 0x3d6357bb0d0e7423 */ /* 0x000fc8000000000e */
[C---:B------:R-:W-:Y:S01]  /*09c0*/  FFMA R16, R13.reuse, R14, 0.24022644758224487305 ;  /* 0x3e75fdec0d107423 */ /* 0x040fe2000000000e */
[----:B------:R-:W-:Y:S02]  /*09d0*/  SEL R14, RZ, 0x83000000, P0 ;  /* 0x83000000ff0e7807 */ /* 0x000fe40000000000 */
[----:B------:R-:W-:Y:S01]  /*09e0*/  FSETP.NEU.AND P0, PT, |R10|, +INF , PT ;  /* 0x7f8000000a00780b */ /* 0x000fe20003f0d200 */
[----:B------:R-:W-:Y:S01]  /*09f0*/  FFMA R16, R13, R16, 0.69314718246459960938 ;  /* 0x3f3172180d107423 */ /* 0x000fe20000000010 */
[----:B---3--:R-:W-:Y:S02]  /*0a00*/  LEA R15, R15, -R14, 0x17 ;  /* 0x8000000e0f0f7211 */ /* 0x008fe400078eb8ff */
[----:B------:R-:W-:Y:S01]  /*0a10*/  IADD3 R14, PT, PT, R14, 0x7f000000, RZ ;  /* 0x7f0000000e0e7810 */ /* 0x000fe20007ffe0ff */
[----:B------:R-:W-:-:S04]  /*0a20*/  FFMA R13, R13, R16, 1 ;  /* 0x3f8000000d0d7423 */ /* 0x000fc80000000010 */
[----:B------:R-:W-:-:S04]  /*0a30*/  FMUL R14, R14, R13 ;  /* 0x0000000d0e0e7220 */ /* 0x000fc80000400000 */
[----:B------:R-:W-:Y:S01]  /*0a40*/  @!P1 FMUL R11, R15, R14 ;  /* 0x0000000e0f0b9220 */ /* 0x000fe20000400000 */
[----:B------:R-:W-:Y:S06]  /*0a50*/  @P0 BRA P3, `(.L_x_3) ;  /* 0x0000000000100947 */ /* 0x000fec0001800000 */
[----:B------:R-:W-:-:S05]  /*0a60*/  FADD R10, R10, R10 ;  /* 0x0000000a0a0a7221 */ /* 0x000fca0000000000 */
[----:B------:R-:W-:Y:S01]  /*0a70*/  LOP3.LUT R11, R10, 0x7fffffff, RZ, 0xc0, !PT ;  /* 0x7fffffff0a0b7812 */ /* 0x000fe200078ec0ff */
[----:B------:R-:W-:Y:S06]  /*0a80*/  BRA `(.L_x_3) ;  /* 0x0000000000047947 */ /* 0x000fec0003800000 */
.L_x_4:
[----:B------:R-:W-:-:S07]  /*0a90*/  FADD R11, R10, 2 ;  /* 0x400000000a0b7421 */ /* 0x000fce0000000000 */
.L_x_3:
[----:B------:R-:W-:Y:S05]  /*0aa0*/  BSYNC.RECONVERGENT B0 ;  /* 0x0000000000007941 */ /* 0x000fea0003800200 */
.L_x_2:
[----:B-----5:R-:W-:Y:S01]  /*0ab0*/  FADD R8, R7, -R8 ;  /* 0x8000000807087221 */ /* 0x020fe20000000000 */
[----:B------:R-:W-:Y:S01]  /*0ac0*/  FADD R10, RZ, -R12 ;  /* 0x8000000cff0a7221 */ /* 0x000fe20000000000 */
[----:B------:R-:W-:Y:S01]  /*0ad0*/  BSSY.RECONVERGENT B0, `(.L_x_5) ;  /* 0x0000048000007945 */ /* 0x000fe20003800200 */
[----:B------:R-:W-:Y:S02]  /*0ae0*/  HFMA2 R13, -RZ, RZ, 1.875, 0 ;  /* 0x3f800000ff0d7431 */ /* 0x000fe400000001ff */
[----:B------:R-:W-:Y:S01]  /*0af0*/  FSETP.NEU.AND P0, PT, R8, 1, PT ;  /* 0x3f8000000800780b */ /* 0x000fe20003f0d000 */
[----:B------:R-:W-:-:S12]  /*0b00*/  FADD R10, R10, -R11 ;  /* 0x8000000b0a0a7221 */ /* 0x000fd80000000000 */
[----:B------:R-:W-:Y:S05]  /*0b10*/  @!P0 BRA `(.L_x_6) ;  /* 0x00000004000c8947 */ /* 0x000fea0003800000 */
[----:B------:R-:W-:-:S13]  /*0b20*/  FSETP.NAN.AND P0, PT, |R8|, |R8|, PT ;  /* 0x400000080800720b */ /* 0x000fda0003f08200 */
[----:B------:R-:W-:Y:S05]  /*0b30*/  @P0 BRA `(.L_x_7) ;  /* 0x0000000400000947 */ /* 0x000fea0003800000 */
[C---:B------:R-:W-:Y:S01]  /*0b40*/  FMUL R11, |R8|.reuse, 16777216 ;  /* 0x4b800000080b7820 */ /* 0x040fe20000400200 */
[C---:B------:R-:W-:Y:S02]  /*0b50*/  FSETP.GEU.AND P0, PT, |R8|.reuse, 1.175494350822287508e-38, PT ;  /* 0x008000000800780b */ /* 0x040fe40003f0e200 */
[----:B------:R-:W-:Y:S02]  /*0b60*/  MOV R18, 0x3a2c32e4 ;  /* 0x3a2c32e400127802 */ /* 0x000fe40000000f00 */
[----:B------:R-:W-:Y:S02]  /*0b70*/  FSEL R11, R11, |R8|, !P0 ;  /* 0x400000080b0b7208 */ /* 0x000fe40004000000 */
[----:B------:R-:W-:Y:S02]  /*0b80*/  FSEL R13, RZ, -24, P0 ;  /* 0xc1c00000ff0d7808 */ /* 0x000fe40000000000 */
[----:B------:R-:W-:Y:S02]  /*0b90*/  IADD3 R12, PT, PT, R11, -0x3f3504f3, RZ ;  /* 0xc0cafb0d0b0c7810 */ /* 0x000fe40007ffe0ff */
[----:B------:R-:W-:-:S02]  /*0ba0*/  FSETP.NEU.AND P3, PT, R8, RZ, PT ;  /* 0x000000ff0800720b */ /* 0x000fc40003f6d000 */
[----:B------:R-:W-:-:S04]  /*0bb0*/  LOP3.LUT R12, R12, 0xff800000, RZ, 0xc0, !PT ;  /* 0xff8000000c0c7812 */ /* 0x000fc800078ec0ff */
[-C--:B------:R-:W-:Y:S02]  /*0bc0*/  IADD3 R11, PT, PT, R11, -R12.reuse, RZ ;  /* 0x8000000c0b0b7210 */ /* 0x080fe40007ffe0ff */
[----:B------:R-:W-:-:S03]  /*0bd0*/  I2FP.F32.S32 R12, R12 ;  /* 0x0000000c000c7245 */ /* 0x000fc60000201400 */
[C---:B------:R-:W-:Y:S01]  /*0be0*/  FADD R15, R11.reuse, 1 ;  /* 0x3f8000000b0f7421 */ /* 0x040fe20000000000 */
[----:B------:R-:W-:-:S04]  /*0bf0*/  FADD R16, R11, -1 ;  /* 0xbf8000000b107421 */ /* 0x000fc80000000000 */
[----:B------:R-:W-:Y:S01]  /*0c00*/  FADD R14, R16, R16 ;  /* 0x00000010100e7221 */ /* 0x000fe20000000000 */
[----:B------:R-:W1:Y:S03]  /*0c10*/  MUFU.RCP R15, R15 ;  /* 0x0000000f000f7308 */ /* 0x000e660000001000 */
        /* <DEDUP_REMOVED lines=40> */
[----:B--2---:R-:W-:Y:S02]  /*0ea0*/  LEA R15, R13, -R12, 0x17 ;  /* 0x8000000c0d0f7211 */ /* 0x004fe400078eb8ff */
[----:B------:R-:W-:Y:S01]  /*0eb0*/  IADD3 R12, PT, PT, R12, 0x7f000000, RZ ;  /* 0x7f0000000c0c7810 */ /* 0x000fe20007ffe0ff */
[----:B------:R-:W-:Y:S01]  /*0ec0*/  FFMA R11, R11, R16, 1 ;  /* 0x3f8000000b0b7423 */ /* 0x000fe20000000010 */
[----:B------:R-:W-:-:S03]  /*0ed0*/  FSEL R13, RZ, +INF , !P2 ;  /* 0x7f800000ff0d7808 */ /* 0x000fc60005000000 */
[----:B------:R-:W-:-:S04]  /*0ee0*/  FMUL R12, R12, R11 ;  /* 0x0000000b0c0c7220 */ /* 0x000fc80000400000 */
[----:B------:R-:W-:Y:S01]  /*0ef0*/  @!P1 FMUL R13, R15, R12 ;  /* 0x0000000c0f0d9220 */ /* 0x000fe20000400000 */
[----:B------:R-:W-:Y:S06]  /*0f00*/  @P0 BRA P3, `(.L_x_6) ;  /* 0x0000000000100947 */ /* 0x000fec0001800000 */
[----:B------:R-:W-:-:S05]  /*0f10*/  FADD R8, R8, R8 ;  /* 0x0000000808087221 */ /* 0x000fca0000000000 */
[----:B------:R-:W-:Y:S01]  /*0f20*/  LOP3.LUT R13, R8, 0x7fffffff, RZ, 0xc0, !PT ;  /* 0x7fffffff080d7812 */ /* 0x000fe200078ec0ff */
[----:B------:R-:W-:Y:S06]  /*0f30*/  BRA `(.L_x_6) ;  /* 0x0000000000047947 */ /* 0x000fec0003800000 */
.L_x_7:
[----:B------:R-:W-:-:S07]  /*0f40*/  FADD R13, R8, 2 ;  /* 0x40000000080d7421 */ /* 0x000fce0000000000 */
.L_x_6:
[----:B------:R-:W-:Y:S05]  /*0f50*/  BSYNC.RECONVERGENT B0 ;  /* 0x0000000000007941 */ /* 0x000fea0003800200 */
.L_x_5:
[----:B------:R-:W-:Y:S01]  /*0f60*/  FADD R10, R10, -R13 ;  /* 0x8000000d0a0a7221 */ /* 0x000fe20000000000 */
[----:B------:R-:W-:Y:S01]  /*0f70*/  HFMA2 R13, -RZ, RZ, 3.7421875, 0 ;  /* 0x437c0000ff0d7431 */ /* 0x000fe200000001ff */
[----:B------:R-:W-:Y:S01]  /*0f80*/  MOV R11, 0x3bbb989d ;  /* 0x3bbb989d000b7802 */ /* 0x000fe20000000f00 */
[----:B------:R-:W-:-:S04]  /*0f90*/  UIADD3 UR4, UPT, UPT, UR4, 0x1, URZ ;  /* 0x0000000104047890 */ /* 0x000fc8000fffe0ff */
[----:B------:R-:W-:Y:S01]  /*0fa0*/  FFMA.SAT R8, R10, R11, 0.5 ;  /* 0x3f0000000a087423 */ /* 0x000fe2000000200b */
[----:B------:R-:W-:-:S03]  /*0fb0*/  UISETP.NE.AND UP0, UPT, UR4, 0x3e8, UPT ;  /* 0x000003e80400788c */ /* 0x000fc6000bf05270 */
[----:B------:R-:W-:-:S04]  /*0fc0*/  FFMA.RM R8, R8, R13, 12582913 ;  /* 0x4b40000108087423 */ /* 0x000fc8000000400d */
[C---:B------:R-:W-:Y:S01]  /*0fd0*/  FADD R11, R8.reuse, -12583039 ;  /* 0xcb40007f080b7421 */ /* 0x040fe20000000000 */
[----:B------:R-:W-:-:S03]  /*0fe0*/  SHF.L.U32 R8, R8, 0x17, RZ ;  /* 0x0000001708087819 */ /* 0x000fc600000006ff */
[----:B------:R-:W-:-:S04]  /*0ff0*/  FFMA R11, R10, 1.4426950216293334961, -R11 ;  /* 0x3fb8aa3b0a0b7823 */ /* 0x000fc8000000080b */
[----:B------:R-:W-:Y:S01]  /*1000*/  FFMA R12, R10, 1.925963033500011079e-08, R11 ;  /* 0x32a570600a0c7823 */ /* 0x000fe2000000000b */
[C---:B0-----:R-:W-:Y:S01]  /*1010*/  IMAD.WIDE R10, R9.reuse, 0x4, R4 ;  /* 0x00000004090a7825 */ /* 0x041fe200078e0204 */
[----:B------:R-:W-:Y:S02]  /*1020*/  IADD3 R9, PT, PT, R9, 0x1, RZ ;  /* 0x0000000109097810 */ /* 0x000fe40007ffe0ff */
[----:B------:R-:W0:Y:S02]  /*1030*/  MUFU.EX2 R13, R12 ;  /* 0x0000000c000d7308 */ /* 0x000e240000000800 */
[----:B0-----:R-:W-:Y:S01]  /*1040*/  FMUL R13, R8, R13 ;  /* 0x0000000d080d7220 */ /* 0x001fe20000400000 */
[----:B------:R-:W-:-:S04]  /*1050*/  IADD3 R8, P0, PT, R2, 0xc, RZ ;  /* 0x0000000c02087810 */ /* 0x000fc80007f1e0ff */
[----:B------:R1:W-:Y:S01]  /*1060*/  STG.E desc[UR6][R10.64], R13 ;  /* 0x0000000d0a007986 */ /* 0x0003e2000c101906 */
[----:B------:R-:W-:Y:S01]  /*1070*/  IADD3.X R15, PT, PT, RZ, R3, RZ, P0, !PT ;  /* 0x00000003ff0f7210 */ /* 0x000fe200007fe4ff */
[----:B------:R-:W-:Y:S07]  /*1080*/  BRA.U UP0, `(.L_x_8) ;  /* 0xfffffff100347547 */ /* 0x000fee000b83ffff */
[----:B------:R-:W-:Y:S05]  /*1090*/  EXIT ;  /* 0x000000000000794d */ /* 0x000fea0003800000 */
.L_x_9:
[----:B------:R-:W-:-:S00]  /*10a0*/  BRA `(.L_x_9) ;  /* 0xfffffffc00fc7947 */ /* 0x000fc0000383ffff */
[----:B------:R-:W-:-:S00]  /*10b0*/  NOP ;  /* 0x0000000000007918 */ /* 0x000fc00000000000 */
        /* <DEDUP_REMOVED lines=12> */
.L_x_58:


//--------------------- .text._Z20rbf_1d_reduce_simplePKfS0_S0_Pf --------------------------
	.section	.text._Z20rbf_1d_reduce_simplePKfS0_S0_Pf,"ax",@progbits
	.align	128
        .global         _Z20rbf_1d_reduce_simplePKfS0_S0_Pf
        .type           _Z20rbf_1d_reduce_simplePKfS0_S0_Pf,@function
        .size           _Z20rbf_1d_reduce_simplePKfS0_S0_Pf,(.L_x_59 - _Z20rbf_1d_reduce_simplePKfS0_S0_Pf)
        .other          _Z20rbf_1d_reduce_simplePKfS0_S0_Pf,@"STO_CUDA_ENTRY STV_DEFAULT"
_Z20rbf_1d_reduce_simplePKfS0_S0_Pf:
.text._Z20rbf_1d_reduce_simplePKfS0_S0_Pf:
[----:B------:R-:W0:Y:S01]  /*0000*/  LDC R1, c[0x0][0x37c] ;  /* 0x0000df00ff017b82 */ /* 0x000e220000000800 */
[----:B------:R-:W1:Y:S01]  /*0010*/  S2R R3, SR_TID.X ;  /* 0x0000000000037919 */ /* 0x000e620000002100 */
[----:B------:R-:W2:Y:S06]  /*0020*/  LDCU UR5, c[0x0][0x2fc] ;  /* 0x00005f80ff0577ac */ /* 0x000eac0008000800 */
[----:B------:R-:W1:Y:S01]  /*0030*/  S2UR UR6, SR_CTAID.X ;  /* 0x00000000000679c3 */ /* 0x000e620000002500 */
[----:B0-----:R-:W-:Y:S01]  /*0040*/  IADD3 R1, PT, PT, R1, -0x28, RZ ;  /* 0xffffffd801017810 */ /* 0x001fe20007ffe0ff */
[----:B------:R-:W0:Y:S06]  /*0050*/  LDCU UR4, c[0x0][0x2f8] ;  /* 0x00005f00ff0477ac */ /* 0x000e2c0008000800 */
[----:B------:R-:W1:Y:S01]  /*0060*/  LDC R26, c[0x0][0x360] ;  /* 0x0000d800ff1a7b82 */ /* 0x000e620000000800 */
[----:B0-----:R-:W-:-:S04]  /*0070*/  IADD3 R17, P1, PT, R1, UR4, RZ ;  /* 0x0000000401117c10 */ /* 0x001fc8000ff3e0ff */
[----:B--2---:R-:W-:Y:S01]  /*0080*/  IADD3.X R16, PT, PT, RZ, UR5, RZ, P1, !PT ;  /* 0x00000005ff107c10 */ /* 0x004fe20008ffe4ff */
[----:B-1----:R-:W-:-:S05]  /*0090*/  IMAD R26, R26, UR6, R3 ;  /* 0x000000061a1a7c24 */ /* 0x002fca000f8e0203 */
[----:B------:R-:W-:-:S13]  /*00a0*/  ISETP.GT.AND P0, PT, R26, 0x3e7, PT ;  /* 0x000003e71a00780c */ /* 0x000fda0003f04270 */
[----:B------:R-:W-:Y:S05]  /*00b0*/  @P0 EXIT ;  /* 0x000000000000094d */ /* 0x000fea0003800000 */
[----:B------:R-:W0:Y:S01]  /*00c0*/  LDC.64 R4, c[0x0][0x380] ;  /* 0x0000e000ff047b82 */ /* 0x000e220000000a00 */
[----:B------:R-:W1:Y:S01]  /*00d0*/  LDCU.64 UR36, c[0x0][0x358] ;  /* 0x00006b00ff2477ac */ /* 0x000e620008000a00 */
[----:B------:R-:W-:Y:S01]  /*00e0*/  LEA R3, R26, R26, 0x1 ;  /* 0x0000001a1a037211 */ /* 0x000fe200078e08ff */
[----:B------:R-:W2:Y:S01]  /*00f0*/  LDCU.64 UR4, c[0x0][0x388] ;  /* 0x00007100ff0477ac */ /* 0x000ea20008000a00 */
[----:B------:R-:W3:Y:S03]  /*0100*/  LDCU.64 UR6, c[0x0][0x390] ;  /* 0x00007200ff0677ac */ /* 0x000ee60008000a00 */
[----:B0-----:R-:W-:-:S05]  /*0110*/  IMAD.WIDE R4, R3, 0x4, R4 ;  /* 0x0000000403047825 */ /* 0x001fca00078e0204 */
[----:B-1----:R0:W5:Y:S04]  /*0120*/  LDG.E R25, desc[UR36][R4.64] ;  /* 0x0000002404197981 */ /* 0x002168000c1e1900 */
[----:B------:R0:W5:Y:S04]  /*0130*/  LDG.E R24, desc[UR36][R4.64+0x4] ;  /* 0x0000042404187981 */ /* 0x000168000c1e1900 */
[----:B------:R0:W5:Y:S01]  /*0140*/  LDG.E R23, desc[UR36][R4.64+0x8] ;  /* 0x0000082404177981 */ /* 0x000162000c1e1900 */
[----:B--2---:R-:W-:Y:S01]  /*0150*/  UIADD3 UR4, UP0, UPT, UR4, 0x4, URZ ;  /* 0x0000000404047890 */ /* 0x004fe2000ff1e0ff */
[----:B------:R-:W-:Y:S01]  /*0160*/  HFMA2 R2, -RZ, RZ, 0, 0 ;  /* 0x00000000ff027431 */ /* 0x000fe200000001ff */
[----:B------:R-:W-:Y:S01]  /*0170*/  BSSY.RECONVERGENT B7, `(.L_x_10) ;  /* 0x0000112000077945 */ /* 0x000fe20003800200 */
[----:B---3--:R-:W-:Y:S01]  /*0180*/  MOV R22, UR6 ;  /* 0x0000000600167c02 */ /* 0x008fe20008000f00 */
[----:B------:R-:W-:Y:S01]  /*0190*/  UIADD3.X UR5, UPT, UPT, URZ, UR5, URZ, UP0, !UPT ;  /* 0x00000005ff057290 */ /* 0x000fe200087fe4ff */
[----:B------:R-:W-:-:S02]  /*01a0*/  MOV R19, UR7 ;  /* 0x0000000700137c02 */ /* 0x000fc40008000f00 */
[----:B------:R-:W-:Y:S02]  /*01b0*/  MOV R18, 0xfffffc18 ;  /* 0xfffffc1800127802 */ /* 0x000fe40000000f00 */
[----:B------:R-:W-:Y:S02]  /*01c0*/  MOV R28, UR4 ;  /* 0x00000004001c7c02 */ /* 0x000fe40008000f00 */
[----:B0-----:R-:W-:-:S07]  /*01d0*/  MOV R29, UR5 ;  /* 0x00000005001d7c02 */ /* 0x001fce0008000f00 */
.L_x_21:
[----:B------:R-:W2:Y:S04]  /*01e0*/  LDG.E R6, desc[UR36][R28.64+-0x4] ;  /* 0xfffffc241c067981 */ /* 0x000ea8000c1e1900 */
[----:B------:R-:W3:Y:S04]  /*01f0*/  LDG.E R13, desc[UR36][R28.64] ;  /* 0x000000241c0d7981 */ /* 0x000ee8000c1e1900 */
[----:B-----5:R0:W5:Y:S01]  /*0200*/  LDG.E R10, desc[UR36][R28.64+0x4] ;  /* 0x000004241c0a7981 */ /* 0x020162000c1e1900 */
[----:B------:R-:W-:Y:S01]  /*0210*/  BSSY.RECONVERGENT B0, `(.L_x_11) ;  /* 0x0000048000007945 */ /* 0x000fe20003800200 */
[----:B------:R-:W-:Y:S01]  /*0220*/  MOV R4, 0x3f800000 ;  /* 0x3f80000000047802 */ /* 0x000fe20000000f00 */
[----:B--2---:R-:W-:Y:S01]  /*0230*/  FADD R3, R25, -R6 ;  /* 0x8000000619037221 */ /* 0x004fe20000000000 */
[----:B---3--:R-:W-:-:S04]  /*0240*/  FADD R0, R24, -R13 ;  /* 0x8000000d18007221 */ /* 0x008fc80000000000 */
[----:B------:R-:W-:Y:S02]  /*0250*/  FSETP.NEU.AND P0, PT, R3, 1, PT ;  /* 0x3f8000000300780b */ /* 0x000fe40003f0d000 */
[----:B------:R-:W-:-:S11]  /*0260*/  FSETP.NEU.AND P1, PT, R0, 1, PT ;  /* 0x3f8000000000780b */ /* 0x000fd60003f2d000 */
[----:B0-----:R-:W-:Y:S05]  /*0270*/  @!P0 BRA `(.L_x_12) ;  /* 0x0000000400048947 */ /* 0x001fea0003800000 */
[----:B------:R-:W-:-:S13]  /*0280*/  FSETP.NAN.AND P0, PT, |R3|, |R3|, PT ;  /* 0x400000030300720b */ /* 0x000fda0003f08200 */
[----:B------:R-:W-:Y:S01]  /*0290*/  @P0 FADD R4, R3, 2 ;  /* 0x4000000003040421 */ /* 0x000fe20000000000 */
[----:B------:R-:W-:Y:S06]  /*02a0*/  @P0 BRA `(.L_x_12) ;  /* 0x0000000000f80947 */ /* 0x000fec0003800000 */
[C---:B------:R-:W-:Y:S01]  /*02b0*/  FMUL R4, |R3|.reuse, 16777216 ;  /* 0x4b80000003047820 */ /* 0x040fe20000400200 */
[----:B------:R-:W-:Y:S01]  /*02c0*/  FSETP.GEU.AND P0, PT, |R3|, 1.175494350822287508e-38, PT ;  /* 0x008000000300780b */ /* 0x000fe20003f0e200 */
[----:B------:R-:W-:-:S03]  /*02d0*/  HFMA2 R11, -RZ, RZ, 0.771484375, 0.21533203125 ;  /* 0x3a2c32e4ff0b7431 */ /* 0x000fc600000001ff */
[----:B------:R-:W-:Y:S02]  /*02e0*/  FSEL R4, R4, |R3|, !P0 ;  /* 0x4000000304047208 */ /* 0x000fe40004000000 */
[----:B------:R-:W-:Y:S02]  /*02f0*/  FSEL R8, RZ, -24, P0 ;  /* 0xc1c00000ff087808 */ /* 0x000fe40000000000 */
[----:B------:R-:W-:Y:S02]  /*0300*/  IADD3 R5, PT, PT, R4, -0x3f3504f3, RZ ;  /* 0xc0cafb0d04057810 */ /* 0x000fe40007ffe0ff */
[----:B------:R-:W-:Y:S02]  /*0310*/  FSETP.NEU.AND P0, PT, |R3|, +INF , PT ;  /* 0x7f8000000300780b */ /* 0x000fe40003f0d200 */
[----:B------:R-:W-:Y:S02]  /*0320*/  LOP3.LUT R7, R5, 0xff800000, RZ, 0xc0, !PT ;  /* 0xff80000005077812 */ /* 0x000fe400078ec0ff */
[----:B------:R-:W-:-:S02]  /*0330*/  FSETP.NEU.AND P0, PT, R3, RZ, P0 ;  /* 0x000000ff0300720b */ /* 0x000fc4000070d000 */
[-C--:B------:R-:W-:Y:S02]  /*0340*/  IADD3 R5, PT, PT, R4, -R7.reuse, RZ ;  /* 0x8000000704057210 */ /* 0x080fe40007ffe0ff */
[----:B------:R-:W-:-:S03]  /*0350*/  I2FP.F32.S32 R7, R7 ;  /* 0x0000000700077245 */ /* 0x000fc60000201400 */
[C---:B------:R-:W-:Y:S01]  /*0360*/  FADD R4, R5.reuse, 1 ;  /* 0x3f80000005047421 */ /* 0x040fe20000000000 */
[----:B------:R-:W-:Y:S01]  /*0370*/  FADD R14, R5, -1 ;  /* 0xbf800000050e7421 */ /* 0x000fe20000000000 */
[----:B------:R-:W-:-:S03]  /*0380*/  FFMA R12, R7, 1.1920928955078125e-07, R8 ;  /* 0x34000000070c7823 */ /* 0x000fc60000000008 */
[----:B------:R-:W-:Y:S01]  /*0390*/  FADD R5, R14, R14 ;  /* 0x0000000e0e057221 */ /* 0x000fe20000000000 */
[----:B------:R-:W0:Y:S01]  /*03a0*/  MUFU.RCP R4, R4 ;  /* 0x0000000400047308 */ /* 0x000e220000001000 */
[----:B------:R-:W-:Y:S02]  /*03b0*/  @!P0 FADD R3, R3, R3 ;  /* 0x0000000303038221 */ /* 0x000fe40000000000 */
[----:B0-----:R-:W-:-:S04]  /*03c0*/  FMUL R5, R4, R5 ;  /* 0x0000000504057220 */ /* 0x001fc80000400000 */
[----:B------:R-:W-:Y:S01]  /*03d0*/  FADD R9, R14, -R5 ;  /* 0x800000050e097221 */ /* 0x000fe20000000000 */
[C---:B------:R-:W-:Y:S01]  /*03e0*/  FMUL R8, R5.reuse, R5 ;  /* 0x0000000505087220 */ /* 0x040fe20000400000 */
[----:B------:R-:W-:Y:S02]  /*03f0*/  FFMA R7, R5, 1.4426950216293334961, R12 ;  /* 0x3fb8aa3b05077823 */ /* 0x000fe4000000000c */
[----:B------:R-:W-:Y:S01]  /*0400*/  FADD R9, R9, R9 ;  /* 0x0000000909097221 */ /* 0x000fe20000000000 */
[----:B------:R-:W-:Y:S01]  /*0410*/  FFMA R11, R8, R11, 0.0032181653659790754318 ;  /* 0x3b52e7db080b7423 */ /* 0x000fe2000000000b */
        /* <DEDUP_REMOVED lines=11> */
[----:B------:R-:W-:-:S03]  /*04d0*/  MOV R12, 0x391fcb8e ;  /* 0x391fcb8e000c7802 */ /* 0x000fc60000000f00 */
[----:B------:R-:W-:-:S04]  /*04e0*/  FFMA R8, R5, R8, R9 ;  /* 0x0000000805087223 */ /* 0x000fc80000000009 */
[----:B------:R-:W-:-:S04]  /*04f0*/  FADD R9, R7, R8 ;  /* 0x0000000807097221 */ /* 0x000fc80000000000 */
[----:B------:R-:W-:Y:S01]  /*0500*/  FMUL R4, R9, 2 ;  /* 0x4000000009047820 */ /* 0x000fe20000400000 */
[----:B------:R-:W-:-:S03]  /*0510*/  FADD R7, -R7, R9 ;  /* 0x0000000907077221 */ /* 0x000fc60000000100 */
[----:B------:R-:W0:Y:S01]  /*0520*/  FRND R5, R4 ;  /* 0x0000000400057307 */ /* 0x000e220000201000 */
[----:B------:R-:W-:Y:S01]  /*0530*/  FADD R8, R8, -R7 ;  /* 0x8000000708087221 */ /* 0x000fe20000000000 */
[----:B------:R-:W-:Y:S01]  /*0540*/  FFMA R9, R9, 2, -R4 ;  /* 0x4000000009097823 */ /* 0x000fe20000000804 */
[----:B------:R-:W-:-:S03]  /*0550*/  FSETP.GT.AND P3, PT, |R4|, 152, PT ;  /* 0x431800000400780b */ /* 0x000fc60003f64200 */
[----:B------:R-:W-:Y:S01]  /*0560*/  FFMA R8, R8, 2, R9 ;  /* 0x4000000008087823 */ /* 0x000fe20000000009 */
[----:B0-----:R-:W-:Y:S01]  /*0570*/  FADD R7, R4, -R5 ;  /* 0x8000000504077221 */ /* 0x001fe20000000000 */
[----:B------:R-:W-:-:S03]  /*0580*/  FSETP.GT.AND P2, PT, R5, RZ, PT ;  /* 0x000000ff0500720b */ /* 0x000fc60003f44000 */
[----:B------:R-:W-:Y:S01]  /*0590*/  FADD R7, R7, R8 ;  /* 0x0000000807077221 */ /* 0x000fe20000000000 */
[----:B------:R-:W-:Y:S02]  /*05a0*/  SEL R5, RZ, 0x83000000, P2 ;  /* 0x83000000ff057807 */ /* 0x000fe40001000000 */
[----:B------:R-:W-:Y:S01]  /*05b0*/  FSETP.GEU.AND P2, PT, R4, RZ, PT ;  /* 0x000000ff0400720b */ /* 0x000fe20003f4e000 */
[----:B------:R-:W-:Y:S01]  /*05c0*/  FFMA R8, R7, R12, 0.0013391353422775864601 ;  /* 0x3aaf85ed07087423 */ /* 0x000fe2000000000c */
[----:B------:R-:W-:-:S03]  /*05d0*/  IADD3 R9, PT, PT, R5, 0x7f000000, RZ ;  /* 0x7f00000005097810 */ /* 0x000fc60007ffe0ff */
[C---:B------:R-:W-:Y:S02]  /*05e0*/  FFMA R12, R7.reuse, R8, 0.0096188392490148544312 ;  /* 0x3c1d9856070c7423 */ /* 0x040fe40000000008 */
[----:B------:R0:W1:Y:S02]  /*05f0*/  F2I.NTZ R8, R4 ;  /* 0x0000000400087305 */ /* 0x0000640000203100 */
[----:B------:R-:W-:-:S04]  /*0600*/  FFMA R12, R7, R12, 0.055503588169813156128 ;  /* 0x3d6357bb070c7423 */ /* 0x000fc8000000000c */
[----:B------:R-:W-:Y:S01]  /*0610*/  FFMA R12, R7, R12, 0.24022644758224487305 ;  /* 0x3e75fdec070c7423 */ /* 0x000fe2000000000c */
[----:B0-----:R-:W-:-:S03]  /*0620*/  FSEL R4, RZ, +INF , !P2 ;  /* 0x7f800000ff047808 */ /* 0x001fc60005000000 */
[----:B------:R-:W-:-:S04]  /*0630*/  FFMA R12, R7, R12, 0.69314718246459960938 ;  /* 0x3f317218070c7423 */ /* 0x000fc8000000000c */
[----:B------:R-:W-:Y:S01]  /*0640*/  FFMA R12, R7, R12, 1 ;  /* 0x3f800000070c7423 */ /* 0x000fe2000000000c */
[----:B-1----:R-:W-:-:S03]  /*0650*/  LEA R8, R8, -R5, 0x17 ;  /* 0x8000000508087211 */ /* 0x002fc600078eb8ff */
[----:B------:R-:W-:-:S04]  /*0660*/  FMUL R9, R9, R12 ;  /* 0x0000000c09097220 */ /* 0x000fc80000400000 */
[----:B------:R-:W-:Y:S01]  /*0670*/  @!P3 FMUL R4, R8, R9 ;  /* 0x000000090804b220 */ /* 0x000fe20000400000 */
[----:B------:R-:W-:-:S07]  /*0680*/  @!P0 LOP3.LUT R4, R3, 0x7fffffff, RZ, 0xc0, !PT ;  /* 0x7fffffff03048812 */ /* 0x000fce00078ec0ff */
.L_x_12:
[----:B------:R-:W-:Y:S05]  /*0690*/  BSYNC.RECONVERGENT B0 ;  /* 0x0000000000007941 */ /* 0x000fea0003800200 */
.L_x_11:
[----:B------:R-:W-:Y:S01]  /*06a0*/  BSSY.RECONVERGENT B0, `(.L_x_13) ;  /* 0x0000046000007945 */ /* 0x000fe20003800200 */
[----:B------:R-:W-:-:S03]  /*06b0*/  HFMA2 R3, -RZ, RZ, 1.875, 0 ;  /* 0x3f800000ff037431 */ /* 0x000fc600000001ff */
        /* <DEDUP_REMOVED lines=16> */
[----:B------:R-:W0:Y:S03]  /*07c0*/  MUFU.RCP R3, R3 ;  /* 0x0000000300037308 */ /* 0x000e260000001000 */
[----:B0-----:R-:W-:Y:S01]  /*07d0*/  FMUL R5, R3, R12 ;  /* 0x0000000c03057220 */ /* 0x001fe20000400000 */
[----:B------:R-:W-:-:S03]  /*07e0*/  FFMA R12, R8, 1.1920928955078125e-07, R7 ;  /* 0x34000000080c7823 */ /* 0x000fc60000000007 */
[----:B------:R-:W-:Y:S01]  /*07f0*/  FADD R9, R14, -R5 ;  /* 0x800000050e097221 */ /* 0x000fe20000000000 */
[CC--:B------:R-:W-:Y:S01]  /*0800*/  FMUL R8, R5.reuse, R5.reuse ;  /* 0x0000000505087220 */ /* 0x0c0fe20000400000 */
[----:B------:R-:W-:Y:S02]  /*0810*/  FFMA R7, R5, 1.4426950216293334961, R12 ;  /* 0x3fb8aa3b05077823 */ /* 0x000fe4000000000c */
[----:B------:R-:W-:Y:S02]  /*0820*/  FADD R9, R9, R9 ;  /* 0x0000000909097221 */ /* 0x000fe40000000000 */
[----:B------:R-:W-:Y:S02]  /*0830*/  FADD R12, R12, -R7 ;  /* 0x800000070c0c7221 */ /* 0x000fe40000000000 */
[----:B------:R-:W-:Y:S01]  /*0840*/  FFMA R14, R14, -R5, R9 ;  /* 0x800000050e0e7223 */ /* 0x000fe20000000009 */
[----:B------:R-:W-:Y:S01]  /*0850*/  FFMA R9, R8, R11, 0.0032181653659790754318 ;  /* 0x3b52e7db08097423 */ /* 0x000fe2000000000b */
[----:B------:R-:W-:-:S02]  /*0860*/  FFMA R11, R5, 1.4426950216293334961, R12 ;  /* 0x3fb8aa3b050b7823 */ /* 0x000fc4000000000c */
[----:B------:R-:W-:Y:S01]  /*0870*/  FMUL R14, R3, R14 ;  /* 0x0000000e030e7220 */ /* 0x000fe20000400000 */
[----:B------:R-:W-:-:S03]  /*0880*/  FFMA R9, R8, R9, 0.018033718690276145935 ;  /* 0x3c93bb7308097423 */ /* 0x000fc60000000009 */
[----:B------:R-:W-:Y:S01]  /*0890*/  FFMA R12, R14, 1.4426950216293334961, R11 ;  /* 0x3fb8aa3b0e0c7823 */ /* 0x000fe2000000000b */
[----:B------:R-:W-:-:S04]  /*08a0*/  FFMA R9, R8, R9, 0.12022458761930465698 ;  /* 0x3df6384f08097423 */ /* 0x000fc80000000009 */
[----:B------:R-:W-:Y:S01]  /*08b0*/  FMUL R8, R8, R9 ;  /* 0x0000000908087220 */ /* 0x000fe20000400000 */
[----:B------:R-:W-:-:S03]  /*08c0*/  FFMA R9, R5, 1.9251366722983220825e-08, R12 ;  /* 0x32a55e3405097823 */ /* 0x000fc6000000000c */
[----:B------:R-:W-:-:S04]  /*08d0*/  FMUL R3, R8, 3 ;  /* 0x4040000008037820 */ /* 0x000fc80000400000 */
[----:B------:R-:W-:-:S04]  /*08e0*/  FFMA R3, R14, R3, R9 ;  /* 0x000000030e037223 */ /* 0x000fc80000000009 */
[----:B------:R-:W-:-:S04]  /*08f0*/  FFMA R12, R5, R8, R3 ;  /* 0x00000008050c7223 */ /* 0x000fc80000000003 */
[----:B------:R-:W-:-:S04]  /*0900*/  FADD R14, R7, R12 ;  /* 0x0000000c070e7221 */ /* 0x000fc80000000000 */
[----:B------:R-:W-:Y:S01]  /*0910*/  FMUL R3, R14, 2 ;  /* 0x400000000e037820 */ /* 0x000fe20000400000 */
[----:B------:R-:W-:-:S03]  /*0920*/  FADD R7, -R7, R14 ;  /* 0x0000000e07077221 */ /* 0x000fc60000000100 */
[----:B------:R-:W0:Y:S01]  /*0930*/  FRND R8, R3 ;  /* 0x0000000300087307 */ /* 0x000e220000201000 */
[----:B------:R-:W-:Y:S01]  /*0940*/  FADD R7, R12, -R7 ;  /* 0x800000070c077221 */ /* 0x000fe20000000000 */
[----:B------:R-:W-:Y:S01]  /*0950*/  FFMA R14, R14, 2, -R3 ;  /* 0x400000000e0e7823 */ /* 0x000fe20000000803 */
[----:B------:R-:W-:Y:S01]  /*0960*/  HFMA2 R12, -RZ, RZ, 0.64013671875, -15.109375 ;  /* 0x391fcb8eff0c7431 */ /* 0x000fe200000001ff */
[----:B------:R-:W-:Y:S02]  /*0970*/  FSETP.GT.AND P1, PT, |R3|, 152, PT ;  /* 0x431800000300780b */ /* 0x000fe40003f24200 */
[----:B------:R-:W-:Y:S01]  /*0980*/  FFMA R14, R7, 2, R14 ;  /* 0x40000000070e7823 */ /* 0x000fe2000000000e */
[C---:B------:R-:W-:Y:S01]  /*0990*/  FSETP.GEU.AND P2, PT, R3.reuse, RZ, PT ;  /* 0x000000ff0300720b */ /* 0x040fe20003f4e000 */
[----:B0-----:R-:W-:Y:S01]  /*09a0*/  FADD R5, R3, -R8 ;  /* 0x8000000803057221 */ /* 0x001fe20000000000 */
[----:B------:R-:W-:-:S03]  /*09b0*/  FSETP.GT.AND P0, PT, R8, RZ, PT ;  /* 0x000000ff0800720b */ /* 0x000fc60003f04000 */
[----:B------:R-:W-:Y:S01]  /*09c0*/  FADD R5, R5, R14 ;  /* 0x0000000e05057221 */ /* 0x000fe20000000000 */
[----:B------:R-:W-:Y:S02]  /*09d0*/  SEL R7, RZ, 0x83000000, P0 ;  /* 0x83000000ff077807 */ /* 0x000fe40000000000 */
[----:B------:R-:W-:Y:S01]  /*09e0*/  FSETP.NEU.AND P0, PT, |R0|, +INF , PT ;  /* 0x7f8000000000780b */ /* 0x000fe20003f0d200 */
[C---:B------:R-:W-:Y:S02]  /*09f0*/  FFMA R14, R5.reuse, R12, 0.0013391353422775864601 ;  /* 0x3aaf85ed050e7423 */ /* 0x040fe4000000000c */
[----:B------:R0:W1:Y:S02]  /*0a00*/  F2I.NTZ R12, R3 ;  /* 0x00000003000c7305 */ /* 0x0000640000203100 */
[----:B------:R-:W-:-:S04]  /*0a10*/  FFMA R14, R5, R14, 0.0096188392490148544312 ;  /* 0x3c1d9856050e7423 */ /* 0x000fc8000000000e */
[----:B------:R-:W-:Y:S01]  /*0a20*/  FFMA R14, R5, R14, 0.055503588169813156128 ;  /* 0x3d6357bb050e7423 */ /* 0x000fe2000000000e */
[----:B0-----:R-:W-:-:S03]  /*0a30*/  FSEL R3, RZ, +INF , !P2 ;  /* 0x7f800000ff037808 */ /* 0x001fc60005000000 */
[----:B------:R-:W-:-:S04]  /*0a40*/  FFMA R14, R5, R14, 0.24022644758224487305 ;  /* 0x3e75fdec050e7423 */ /* 0x000fc8000000000e */
[----:B------:R-:W-:Y:S01]  /*0a50*/  FFMA R14, R5, R14, 0.69314718246459960938 ;  /* 0x3f317218050e7423 */ /* 0x000fe2000000000e */
[----:B-1----:R-:W-:Y:S02]  /*0a60*/  LEA R12, R12, -R7, 0x17 ;  /* 0x800000070c0c7211 */ /* 0x002fe400078eb8ff */
        /* <DEDUP_REMOVED lines=8> */
.L_x_15:
[----:B------:R-:W-:-:S07]  /*0af0*/  FADD R3, R0, 2 ;  /* 0x4000000000037421 */ /* 0x000fce0000000000 */
.L_x_14:
[----:B------:R-:W-:Y:S05]  /*0b00*/  BSYNC.RECONVERGENT B0 ;  /* 0x0000000000007941 */ /* 0x000fea0003800200 */
.L_x_13:
[----:B-----5:R-:W-:Y:S01]  /*0b10*/  FADD R0, R23, -R10 ;  /* 0x8000000a17007221 */ /* 0x020fe20000000000 */
[----:B------:R-:W-:Y:S01]  /*0b20*/  FADD R4, RZ, -R4 ;  /* 0x80000004ff047221 */ /* 0x000fe20000000000 */
[----:B------:R-:W-:Y:S01]  /*0b30*/  BSSY.RECONVERGENT B0, `(.L_x_16) ;  /* 0x0000048000007945 */ /* 0x000fe20003800200 */
[----:B------:R-:W-:Y:S02]  /*0b40*/  MOV R8, 0x3f800000 ;  /* 0x3f80000000087802 */ /* 0x000fe40000000f00 */
[----:B------:R-:W-:Y:S01]  /*0b50*/  FSETP.NEU.AND P0, PT, R0, 1, PT ;  /* 0x3f8000000000780b */ /* 0x000fe20003f0d000 */
[----:B------:R-:W-:-:S12]  /*0b60*/  FADD R3, R4, -R3 ;  /* 0x8000000304037221 */ /* 0x000fd80000000000 */
[----:B------:R-:W-:Y:S05]  /*0b70*/  @!P0 BRA `(.L_x_17) ;  /* 0x00000004000c8947 */ /* 0x000fea0003800000 */
[----:B------:R-:W-:-:S13]  /*0b80*/  FSETP.NAN.AND P0, PT, |R0|, |R0|, PT ;  /* 0x400000000000720b */ /* 0x000fda0003f08200 */
[----:B------:R-:W-:Y:S05]  /*0b90*/  @P0 BRA `(.L_x_18) ;  /* 0x0000000400000947 */ /* 0x000fea0003800000 */
[C---:B------:R-:W-:Y:S01]  /*0ba0*/  FMUL R5, |R0|.reuse, 16777216 ;  /* 0x4b80000000057820 */ /* 0x040fe20000400200 */
[C---:B------:R-:W-:Y:S01]  /*0bb0*/  FSETP.GEU.AND P0, PT, |R0|.reuse, 1.175494350822287508e-38, PT ;  /* 0x008000000000780b */ /* 0x040fe20003f0e200 */
[----:B------:R-:W-:Y:S01]  /*0bc0*/  HFMA2 R11, -RZ, RZ, 0.771484375, 0.21533203125 ;  /* 0x3a2c32e4ff0b7431 */ /* 0x000fe200000001ff */
[----:B------:R-:W-:Y:S02]  /*0bd0*/  FSETP.NEU.AND P3, PT, R0, RZ, PT ;  /* 0x000000ff0000720b */ /* 0x000fe40003f6d000 */
[----:B------:R-:W-:Y:S02]  /*0be0*/  FSEL R5, R5, |R0|, !P0 ;  /* 0x4000000005057208 */ /* 0x000fe40004000000 */
[----:B------:R-:W-:Y:S02]  /*0bf0*/  FSEL R7, RZ, -24, P0 ;  /* 0xc1c00000ff077808 */ /* 0x000fe40000000000 */
[----:B------:R-:W-:-:S04]  /*0c00*/  IADD3 R4, PT, PT, R5, -0x3f3504f3, RZ ;  /* 0xc0cafb0d05047810 */ /* 0x000fc80007ffe0ff */
[----:B------:R-:W-:-:S04]  /*0c10*/  LOP3.LUT R8, R4, 0xff800000, RZ, 0xc0, !PT ;  /* 0xff80000004087812 */ /* 0x000fc800078ec0ff */
[-C--:B------:R-:W-:Y:S02]  /*0c20*/  IADD3 R5, PT, PT, R5, -R8.reuse, RZ ;  /* 0x8000000805057210 */ /* 0x080fe40007ffe0ff */
[----:B------:R-:W-:-:S03]  /*0c30*/  I2FP.F32.S32 R8, R8 ;  /* 0x0000000800087245 */ /* 0x000fc60000201400 */
[C---:B------:R-:W-:Y:S01]  /*0c40*/  FADD R4, R5.reuse, 1 ;  /* 0x3f80000005047421 */ /* 0x040fe20000000000 */
[----:B------:R-:W-:Y:S01]  /*0c50*/  FADD R14, R5, -1 ;  /* 0xbf800000050e7421 */ /* 0x000fe20000000000 */
[----:B------:R-:W-:-:S03]  /*0c60*/  FFMA R12, R8, 1.1920928955078125e-07, R7 ;  /* 0x34000000080c7823 */ /* 0x000fc60000000007 */
[----:B------:R-:W-:Y:S01]  /*0c70*/  FADD R5, R14, R14 ;  /* 0x0000000e0e057221 */ /* 0x000fe20000000000 */
[----:B------:R-:W0:Y:S03]  /*0c80*/  MUFU.RCP R4, R4 ;  /* 0x0000000400047308 */ /* 0x000e260000001000 */
        /* <DEDUP_REMOVED lines=25> */
[C---:B------:R-:W-:Y:S02]  /*0e20*/  FSETP.GT.AND P1, PT, |R4|.reuse, 152, PT ;  /* 0x431800000400780b */ /* 0x040fe40003f24200 */
[----:B------:R-:W-:Y:S01]  /*0e30*/  FSETP.GEU.AND P2, PT, R4, RZ, PT ;  /* 0x000000ff0400720b */ /* 0x000fe20003f4e000 */
[----:B------:R-:W-:Y:S01]  /*0e40*/  FFMA R8, R8, 2, R9 ;  /* 0x4000000008087823 */ /* 0x000fe20000000009 */
[----:B0-----:R-:W-:Y:S01]  /*0e50*/  FADD R7, R4, -R5 ;  /* 0x8000000504077221 */ /* 0x001fe20000000000 */
[----:B------:R-:W-:-:S03]  /*0e60*/  FSETP.GT.AND P0, PT, R5, RZ, PT ;  /* 0x000000ff0500720b */ /* 0x000fc60003f04000 */
[----:B------:R-:W-:Y:S01]  /*0e70*/  FADD R7, R7, R8 ;  /* 0x0000000807077221 */ /* 0x000fe20000000000 */
[----:B------:R-:W-:Y:S01]  /*0e80*/  SEL R5, RZ, 0x83000000, P0 ;  /* 0x83000000ff057807 */ /* 0x000fe20000000000 */
[----:B------:R-:W0:Y:S01]  /*0e90*/  F2I.NTZ R8, R4 ;  /* 0x0000000400087305 */ /* 0x000e220000203100 */
[----:B------:R-:W-:Y:S01]  /*0ea0*/  FSETP.NEU.AND P0, PT, |R0|, +INF , PT ;  /* 0x7f8000000000780b */ /* 0x000fe20003f0d200 */
[----:B------:R-:W-:-:S04]  /*0eb0*/  FFMA R12, R7, R12, 0.0013391353422775864601 ;  /* 0x3aaf85ed070c7423 */ /* 0x000fc8000000000c */
[----:B------:R-:W-:-:S04]  /*0ec0*/  FFMA R12, R7, R12, 0.0096188392490148544312 ;  /* 0x3c1d9856070c7423 */ /* 0x000fc8000000000c */
[----:B------:R-:W-:-:S04]  /*0ed0*/  FFMA R12, R7, R12, 0.055503588169813156128 ;  /* 0x3d6357bb070c7423 */ /* 0x000fc8000000000c */
[----:B------:R-:W-:Y:S01]  /*0ee0*/  FFMA R12, R7, R12, 0.24022644758224487305 ;  /* 0x3e75fdec070c7423 */ /* 0x000fe2000000000c */
[----:B0-----:R-:W-:Y:S02]  /*0ef0*/  LEA R9, R8, -R5, 0x17 ;  /* 0x8000000508097211 */ /* 0x001fe400078eb8ff */
[----:B------:R-:W-:Y:S01]  /*0f00*/  IADD3 R5, PT, PT, R5, 0x7f000000, RZ ;  /* 0x7f00000005057810 */ /* 0x000fe20007ffe0ff */
[----:B------:R-:W-:Y:S01]  /*0f10*/  FFMA R12, R7, R12, 0.69314718246459960938 ;  /* 0x3f317218070c7423 */ /* 0x000fe2000000000c */
[----:B------:R-:W-:-:S03]  /*0f20*/  FSEL R8, RZ, +INF , !P2 ;  /* 0x7f800000ff087808 */ /* 0x000fc60005000000 */
[----:B------:R-:W-:-:S04]  /*0f30*/  FFMA R12, R7, R12, 1 ;  /* 0x3f800000070c7423 */ /* 0x000fc8000000000c */
[----:B------:R-:W-:-:S04]  /*0f40*/  FMUL R12, R5, R12 ;  /* 0x0000000c050c7220 */ /* 0x000fc80000400000 */
[----:B------:R-:W-:Y:S01]  /*0f50*/  @!P1 FMUL R8, R9, R12 ;  /* 0x0000000c09089220 */ /* 0x000fe20000400000 */
[----:B------:R-:W-:Y:S06]  /*0f60*/  @P0 BRA P3, `(.L_x_17) ;  /* 0x0000000000100947 */ /* 0x000fec0001800000 */
[----:B------:R-:W-:-:S05]  /*0f70*/  FADD R0, R0, R0 ;  /* 0x0000000000007221 */ /* 0x000fca0000000000 */
[----:B------:R-:W-:Y:S01]  /*0f80*/  LOP3.LUT R8, R0, 0x7fffffff, RZ, 0xc0, !PT ;  /* 0x7fffffff00087812 */ /* 0x000fe200078ec0ff */
[----:B------:R-:W-:Y:S06]  /*0f90*/  BRA `(.L_x_17) ;  /* 0x0000000000047947 */ /* 0x000fec0003800000 */
.L_x_18:
[----:B------:R-:W-:-:S07]  /*0fa0*/  FADD R8, R0, 2 ;  /* 0x4000000000087421 */ /* 0x000fce0000000000 */
.L_x_17:
[----:B------:R-:W-:Y:S05]  /*0fb0*/  BSYNC.RECONVERGENT B0 ;  /* 0x0000000000007941 */ /* 0x000fea0003800200 */
.L_x_16:
[----:B------:R-:W-:Y:S02]  /*0fc0*/  MOV R4, R22 ;  /* 0x0000001600047202 */ /* 0x000fe40000000f00 */
[----:B------:R-:W-:-:S05]  /*0fd0*/  MOV R5, R19 ;  /* 0x0000001300057202 */ /* 0x000fca0000000f00 */
[----:B------:R-:W2:Y:S01]  /*0fe0*/  LDG.E R4, desc[UR36][R4.64] ;  /* 0x0000002404047981 */ /* 0x000ea2000c1e1900 */
[----:B------:R-:W-:Y:S02]  /*0ff0*/  HFMA2 R0, -RZ, RZ, 0.96630859375, -0.0022525787353515625 ;  /* 0x3bbb989dff007431 */ /* 0x000fe400000001ff */
[----:B------:R-:W-:Y:S01]  /*1000*/  FADD R3, R3, -R8 ;  /* 0x8000000803037221 */ /* 0x000fe20000000000 */
[----:B------:R-:W-:Y:S01]  /*1010*/  MOV R7, 0x437c0000 ;  /* 0x437c000000077802 */ /* 0x000fe20000000f00 */
[----:B------:R-:W-:Y:S01]  /*1020*/  BSSY.RECONVERGENT B6, `(.L_x_19) ;  /* 0x000001f000067945 */ /* 0x000fe20003800200 */
[----:B------:R-:W-:Y:S01]  /*1030*/  ISETP.NE.AND P0, PT, R26, 0x3c0, PT ;  /* 0x000003c01a00780c */ /* 0x000fe20003f05270 */
[----:B------:R-:W-:-:S04]  /*1040*/  FFMA.SAT R0, R3, R0, 0.5 ;  /* 0x3f00000003007423 */ /* 0x000fc80000002000 */
[----:B------:R-:W-:-:S04]  /*1050*/  FFMA.RM R0, R0, R7, 12582913 ;  /* 0x4b40000100007423 */ /* 0x000fc80000004007 */
[C---:B------:R-:W-:Y:S01]  /*1060*/  FADD R8, R0.reuse, -12583039 ;  /* 0xcb40007f00087421 */ /* 0x040fe20000000000 */
[----:B------:R-:W-:-:S03]  /*1070*/  SHF.L.U32 R0, R0, 0x17, RZ ;  /* 0x0000001700007819 */ /* 0x000fc600000006ff */
[----:B------:R-:W-:-:S04]  /*1080*/  FFMA R8, R3, 1.4426950216293334961, -R8 ;  /* 0x3fb8aa3b03087823 */ /* 0x000fc80000000808 */
[----:B------:R-:W-:-:S04]  /*1090*/  FFMA R8, R3, 1.925963033500011079e-08, R8 ;  /* 0x32a5706003087823 */ /* 0x000fc80000000008 */
[----:B------:R-:W0:Y:S02]  /*10a0*/  MUFU.EX2 R3, R8 ;  /* 0x0000000800037308 */ /* 0x000e240000000800 */
[----:B0-----:R-:W-:-:S04]  /*10b0*/  FMUL R3, R0, R3 ;  /* 0x0000000300037220 */ /* 0x001fc80000400000 */
[----:B--2---:R-:W-:Y:S01]  /*10c0*/  FFMA R2, R3, R4, R2 ;  /* 0x0000000403027223 */ /* 0x004fe20000000002 */
[----:B------:R-:W-:Y:S06]  /*10d0*/  @P0 BRA `(.L_x_20) ;  /* 0x00000000004c0947 */ /* 0x000fec0003800000 */
[----:B------:R-:W0:Y:S01]  /*10e0*/  F2F.F64.F32 R12, R13 ;  /* 0x0000000d000c7310 */ /* 0x000e220000201800 */
[----:B------:R-:W-:Y:S01]  /*10f0*/  MOV R8, 0x38 ;  /* 0x0000003800087802 */ /* 0x000fe20000000f00 */
[----:B------:R-:W1:Y:S01]  /*1100*/  LDCU.64 UR4, c[0x4][0x30] ;  /* 0x01000600ff0477ac */ /* 0x000e620008000a00 */
[----:B------:R-:W-:-:S04]  /*1110*/  IADD3 R0, PT, PT, R18, 0x3e8, RZ ;  /* 0x000003e812007810 */ /* 0x000fc80007ffe0ff */
[----:B------:R-:W2:Y:S01]  /*1120*/  LDC.64 R8, c[0x4][R8] ;  /* 0x0100000008087b82 */ /* 0x000ea20000000a00 */
[----:B------:R-:W3:Y:S01]  /*1130*/  F2F.F64.F32 R10, R10 ;  /* 0x0000000a000a7310 */ /* 0x000ee20000201800 */
[----:B------:R-:W-:Y:S04]  /*1140*/  STL [R1], R0 ;  /* 0x0000000001007387 */ /* 0x000fe80000100800 */
[----:B0-----:R-:W-:Y:S03]  /*1150*/  STL.64 [R1+0x18], R12 ;  /* 0x0000180c01007387 */ /* 0x001fe60000100a00 */
[----:B------:R-:W0:Y:S01]  /*1160*/  F2F.F64.F32 R14, R2 ;  /* 0x00000002000e7310 */ /* 0x000e220000201800 */
[----:B-1----:R-:W-:-:S02]  /*1170*/  MOV R4, UR4 ;  /* 0x0000000400047c02 */ /* 0x002fc40008000f00 */
[----:B------:R-:W-:Y:S01]  /*1180*/  MOV R5, UR5 ;  /* 0x0000000500057c02 */ /* 0x000fe20008000f00 */
[----:B---3--:R-:W-:Y:S04]  /*1190*/  STL.64 [R1+0x20], R10 ;  /* 0x0000200a01007387 */ /* 0x008fe80000100a00 */
[----:B------:R-:W1:Y:S01]  /*11a0*/  F2F.F64.F32 R6, R6 ;  /* 0x0000000600067310 */ /* 0x000e620000201800 */
[----:B0-----:R-:W-:Y:S04]  /*11b0*/  STL.64 [R1+0x8], R14 ;  /* 0x0000080e01007387 */ /* 0x001fe80000100a00 */
[----:B-1----:R0:W-:Y:S02]  /*11c0*/  STL.64 [R1+0x10], R6 ;  /* 0x0000100601007387 */ /* 0x0021e40000100a00 */
[----:B0-----:R-:W-:-:S02]  /*11d0*/  MOV R6, R17 ;  /* 0x0000001100067202 */ /* 0x001fc40000000f00 */
[----:B--2---:R-:W-:-:S07]  /*11e0*/  MOV R7, R16 ;  /* 0x0000001000077202 */ /* 0x004fce0000000f00 */
[----:B------:R-:W-:-:S07]  /*11f0*/  LEPC R20, `(.L_x_20) ;  /* 0x000000001014794e */ /* 0x000fce0000000000 */
[----:B------:R-:W-:Y:S05]  /*1200*/  CALL.ABS.NOINC R8 ;  /* 0x0000000008007343 */ /* 0x000fea0003c00000 */
.L_x_20:
[----:B------:R-:W-:Y:S05]  /*1210*/  BSYNC.RECONVERGENT B6 ;  /* 0x0000000000067941 */ /* 0x000fea0003800200 */
.L_x_19:
[----:B------:R-:W-:Y:S02]  /*1220*/  IADD3 R18, PT, PT, R18, 0x1, RZ ;  /* 0x0000000112127810 */ /* 0x000fe40007ffe0ff */
[----:B------:R-:W-:Y:S02]  /*1230*/  IADD3 R22, P2, PT, R22, 0x4, RZ ;  /* 0x0000000416167810 */ /* 0x000fe40007f5e0ff */
[----:B------:R-:W-:Y:S02]  /*1240*/  ISETP.NE.AND P0, PT, R18, RZ, PT ;  /* 0x000000ff1200720c */ /* 0x000fe40003f05270 */
[----:B------:R-:W-:Y:S02]  /*1250*/  IADD3 R28, P1, PT, R28, 0xc, RZ ;  /* 0x0000000c1c1c7810 */ /* 0x000fe40007f3e0ff */
[----:B------:R-:W-:Y:S02]  /*1260*/  IADD3.X R19, PT, PT, RZ, R19, RZ, P2, !PT ;  /* 0x00000013ff137210 */ /* 0x000fe400017fe4ff */
[----:B------:R-:W-:-:S07]  /*1270*/  IADD3.X R29, PT, PT, RZ, R29, RZ, P1, !PT ;  /* 0x0000001dff1d7210 */ /* 0x000fce0000ffe4ff */
[----:B------:R-:W-:Y:S05]  /*1280*/  @P0 BRA `(.L_x_21) ;  /* 0xffffffec00d40947 */ /* 0x000fea000383ffff */
[----:B------:R-:W-:Y:S05]  /*1290*/  BSYNC.RECONVERGENT B7 ;  /* 0x0000000000077941 */ /* 0x000fea0003800200 */
.L_x_10:
[----:B------:R-:W0:Y:S02]  /*12a0*/  LDC.64 R4, c[0x0][0x398] ;  /* 0x0000e600ff047b82 */ /* 0x000e240000000a00 */
[----:B0-----:R-:W-:-:S05]  /*12b0*/  IMAD.WIDE R26, R26, 0x4, R4 ;  /* 0x000000041a1a7825 */ /* 0x001fca00078e0204 */
[----:B------:R-:W-:Y:S01]  /*12c0*/  STG.E desc[UR36][R26.64], R2 ;  /* 0x000000021a007986 */ /* 0x000fe2000c101924 */
[----:B------:R-:W-:Y:S05]  /*12d0*/  EXIT ;  /* 0x000000000000794d */ /* 0x000fea0003800000 */
.L_x_22:
        /* <DEDUP_REMOVED lines=10> */
.L_x_59:


//--------------------- .text._Z20rbf_1d_reduce_sharedPKfS0_S0_Pf --------------------------
	.section	.text._Z20rbf_1d_reduce_sharedPKfS0_S0_Pf,"ax",@progbits
	.align	128
        .global         _Z20rbf_1d_reduce_sharedPKfS0_S0_Pf
        .type           _Z20rbf_1d_reduce_sharedPKfS0_S0_Pf,@function
        .size           _Z20rbf_1d_reduce_sharedPKfS0_S0_Pf,(.L_x_56 - _Z20rbf_1d_reduce_sharedPKfS0_S0_Pf)
        .other          _Z20rbf_1d_reduce_sharedPKfS0_S0_Pf,@"STO_CUDA_ENTRY STV_DEFAULT"
_Z20rbf_1d_reduce_sharedPKfS0_S0_Pf:
.text._Z20rbf_1d_reduce_sharedPKfS0_S0_Pf:
[----:B------:R-:W0:Y:S01]  /*0000*/  LDC R1, c[0x0][0x37c] ;  /* 0x0000df00ff017b82 */ /* 0x000e220000000800 */
[----:B------:R-:W1:Y:S01]  /*0010*/  S2R R30, SR_TID.X ;  /* 0x00000000001e7919 */ /* 0x000e620000002100 */
[----:B------:R-:W2:Y:S06]  /*0020*/  LDCU UR5, c[0x0][0x2fc] ;  /* 0x00005f80ff0577ac */ /* 0x000eac0008000800 */
[----:B------:R-:W1:Y:S01]  /*0030*/  S2UR UR4, SR_CTAID.X ;  /* 0x00000000000479c3 */ /* 0x000e620000002500 */
[----:B0-----:R-:W-:Y:S01]  /*0040*/  IADD3 R1, PT, PT, R1, -0x28, RZ ;  /* 0xffffffd801017810 */ /* 0x001fe20007ffe0ff */
[----:B------:R-:W0:Y:S06]  /*0050*/  LDCU.64 UR36, c[0x0][0x358] ;  /* 0x00006b00ff2477ac */ /* 0x000e2c0008000a00 */
[----:B------:R-:W1:Y:S08]  /*0060*/  LDC R29, c[0x0][0x360] ;  /* 0x0000d800ff1d7b82 */ /* 0x000e700000000800 */
[----:B------:R-:W3:Y:S08]  /*0070*/  LDC.64 R2, c[0x0][0x380] ;  /* 0x0000e000ff027b82 */ /* 0x000ef00000000a00 */
[----:B------:R-:W4:Y:S01]  /*0080*/  LDC.64 R38, c[0x0][0x398] ;  /* 0x0000e600ff267b82 */ /* 0x000f220000000a00 */
[----:B-1----:R-:W-:-:S04]  /*0090*/  IMAD R28, R29, UR4, R30 ;  /* 0x000000041d1c7c24 */ /* 0x002fc8000f8e021e */
[----:B------:R-:W-:-:S04]  /*00a0*/  IMAD R5, R28, 0x3, RZ ;  /* 0x000000031c057824 */ /* 0x000fc800078e02ff */
[----:B---3--:R-:W-:-:S05]  /*00b0*/  IMAD.WIDE R2, R5, 0x4, R2 ;  /* 0x0000000405027825 */ /* 0x008fca00078e0202 */
[----:B0-----:R0:W5:Y:S04]  /*00c0*/  LDG.E R27, desc[UR36][R2.64] ;  /* 0x00000024021b7981 */ /* 0x001168000c1e1900 */
[----:B------:R0:W5:Y:S04]  /*00d0*/  LDG.E R26, desc[UR36][R2.64+0x4] ;  /* 0x00000424021a7981 */ /* 0x000168000c1e1900 */
[----:B------:R0:W5:Y:S01]  /*00e0*/  LDG.E R25, desc[UR36][R2.64+0x8] ;  /* 0x0000082402197981 */ /* 0x000162000c1e1900 */
[----:B------:R-:W1:Y:S01]  /*00f0*/  LDCU UR4, c[0x0][0x2f8] ;  /* 0x00005f00ff0477ac */ /* 0x000e620008000800 */
[----:B------:R-:W-:Y:S01]  /*0100*/  LOP3.LUT R0, R29, 0xffff, RZ, 0xc0, !PT ;  /* 0x0000ffff1d007812 */ /* 0x000fe200078ec0ff */
[----:B----4-:R-:W-:Y:S01]  /*0110*/  IMAD.WIDE R38, R28, 0x4, R38 ;  /* 0x000000041c267825 */ /* 0x010fe200078e0226 */
[----:B------:R-:W-:-:S02]  /*0120*/  MOV R6, 0x160 ;  /* 0x0000016000067802 */ /* 0x000fc40000000f00 */
[----:B-1----:R-:W-:-:S04]  /*0130*/  IADD3 R17, P0, PT, R1, UR4, RZ ;  /* 0x0000000401117c10 */ /* 0x002fc8000ff1e0ff */
[----:B0-2---:R-:W-:-:S09]  /*0140*/  IADD3.X R16, PT, PT, RZ, UR5, RZ, P0, !PT ;  /* 0x00000005ff107c10 */ /* 0x005fd200087fe4ff */
[----:B-----5:R-:W-:Y:S05]  /*0150*/  CALL.REL.NOINC `($__internal_0_$__cuda_sm20_div_u16) ;  /* 0x0000001400887944 */ /* 0x020fea0003c00000 */
[----:B------:R-:W-:Y:S01]  /*0160*/  HFMA2 R2, -RZ, RZ, 0, 0 ;  /* 0x00000000ff027431 */ /* 0x000fe200000001ff */
[----:B------:R-:W-:Y:S01]  /*0170*/  LOP3.LUT R24, R24, 0xffff, RZ, 0xc0, !PT ;  /* 0x0000ffff18187812 */ /* 0x000fe200078ec0ff */
[----:B------:R-:W-:Y:S01]  /*0180*/  HFMA2 R22, -RZ, RZ, 0, 5.9604644775390625e-05 ;  /* 0x000003e8ff167431 */ /* 0x000fe200000001ff */
[----:B------:R-:W-:Y:S02]  /*0190*/  MOV R23, RZ ;  /* 0x000000ff00177202 */ /* 0x000fe40000000f00 */
[----:B------:R-:W-:-:S07]  /*01a0*/  MOV R19, RZ ;  /* 0x000000ff00137202 */ /* 0x000fce0000000f00 */
.L_x_38:
[----:B------:R-:W-:Y:S01]  /*01b0*/  IMAD R18, R29, R23, R30 ;  /* 0x000000171d127224 */ /* 0x000fe200078e021e */
[C---:B------:R-:W-:Y:S02]  /*01c0*/  ISETP.NE.AND P1, PT, R23.reuse, R24, PT ;  /* 0x000000181700720c */ /* 0x040fe40003f25270 */
[----:B------:R-:W-:Y:S02]  /*01d0*/  IADD3 R23, PT, PT, R23, 0x1, RZ ;  /* 0x0000000117177810 */ /* 0x000fe40007ffe0ff */
[----:B------:R-:W-:Y:S02]  /*01e0*/  ISETP.GT.U32.AND P0, PT, R18, 0x3e7, PT ;  /* 0x000003e71200780c */ /* 0x000fe40003f04070 */
[----:B------:R-:W-:-:S11]  /*01f0*/  P2R R31, PR, RZ, 0x2 ;  /* 0x00000002ff1f7803 */ /* 0x000fd60000000000 */
[----:B01----:R-:W-:Y:S05]  /*0200*/  @P0 BRA `(.L_x_23) ;  /* 0x0000000000dc0947 */ /* 0x003fea0003800000 */
[----:B------:R-:W0:Y:S01]  /*0210*/  S2R R0, SR_CgaCtaId ;  /* 0x0000000000007919 */ /* 0x000e220000008800 */
[----:B------:R-:W-:Y:S01]  /*0220*/  MOV R33, 0x400 ;  /* 0x0000040000217802 */ /* 0x000fe20000000f00 */
[----:B------:R-:W1:Y:S03]  /*0230*/  S2R R6, SR_SWINHI ;  /* 0x0000000000067919 */ /* 0x000e660000002f00 */
[----:B0-----:R-:W-:-:S04]  /*0240*/  LEA R33, R0, R33, 0x18 ;  /* 0x0000002100217211 */ /* 0x001fc800078ec0ff */
[----:B------:R-:W-:Y:S02]  /*0250*/  MOV R4, R33 ;  /* 0x0000002100047202 */ /* 0x000fe40000000f00 */
[----:B-1----:R-:W-:Y:S02]  /*0260*/  MOV R5, R6 ;  /* 0x0000000600057202 */ /* 0x002fe40000000f00 */
[----:B------:R-:W-:-:S04]  /*0270*/  ISETP.NE.U32.AND P0, PT, R4, RZ, PT ;  /* 0x000000ff0400720c */ /* 0x000fc80003f05070 */
[----:B------:R-:W-:-:S13]  /*0280*/  ISETP.NE.AND.EX P0, PT, R5, RZ, PT, P0 ;  /* 0x000000ff0500720c */ /* 0x000fda0003f05300 */
[----:B------:R-:W-:Y:S05]  /*0290*/  @P0 BRA `(.L_x_24) ;  /* 0x0000000000400947 */ /* 0x000fea0003800000 */
[----:B------:R-:W-:Y:S01]  /*02a0*/  MOV R14, 0x40 ;  /* 0x00000040000e7802 */ /* 0x000fe20000000f00 */
[----:B------:R-:W0:Y:S01]  /*02b0*/  LDCU.64 UR4, c[0x4][0x8] ;  /* 0x01000100ff0477ac */ /* 0x000e220008000a00 */
[----:B------:R-:W-:Y:S01]  /*02c0*/  HFMA2 R8, -RZ, RZ, 0, 9.477138519287109375e-06 ;  /* 0x0000009fff087431 */ /* 0x000fe200000001ff */
[----:B------:R-:W-:Y:S01]  /*02d0*/  MOV R12, 0x1 ;  /* 0x00000001000c7802 */ /* 0x000fe20000000f00 */
[----:B------:R-:W-:Y:S01]  /*02e0*/  HFMA2 R13, -RZ, RZ, 0, 0 ;  /* 0x00000000ff0d7431 */ /* 0x000fe200000001ff */
[----:B------:R-:W1:Y:S01]  /*02f0*/  LDCU.64 UR6, c[0x4][0x10] ;  /* 0x01000200ff0677ac */ /* 0x000e620008000a00 */
[----:B------:R-:W2:Y:S01]  /*0300*/  LDC.64 R14, c[0x4][R14] ;  /* 0x010000000e0e7b82 */ /* 0x000ea20000000a00 */
[----:B------:R-:W3:Y:S01]  /*0310*/  LDCU.64 UR8, c[0x4][URZ] ;  /* 0x01000000ff0877ac */ /* 0x000ee20008000a00 */
[----:B0-----:R-:W-:Y:S02]  /*0320*/  MOV R4, UR4 ;  /* 0x0000000400047c02 */ /* 0x001fe40008000f00 */
[----:B------:R-:W-:-:S02]  /*0330*/  MOV R5, UR5 ;  /* 0x0000000500057c02 */ /* 0x000fc40008000f00 */
[----:B-1----:R-:W-:Y:S02]  /*0340*/  MOV R6, UR6 ;  /* 0x0000000600067c02 */ /* 0x002fe40008000f00 */
[----:B------:R-:W-:Y:S02]  /*0350*/  MOV R7, UR7 ;  /* 0x0000000700077c02 */ /* 0x000fe40008000f00 */
[----:B---3--:R-:W-:Y:S02]  /*0360*/  MOV R10, UR8 ;  /* 0x00000008000a7c02 */ /* 0x008fe40008000f00 */
[----:B------:R-:W-:-:S07]  /*0370*/  MOV R11, UR9 ;  /* 0x00000009000b7c02 */ /* 0x000fce0008000f00 */
[----:B------:R-:W-:-:S07]  /*0380*/  LEPC R20, `(.L_x_24) ;  /* 0x000000001014794e */ /* 0x000fce0000000000 */
[----:B--2---:R-:W-:Y:S05]  /*0390*/  CALL.ABS.NOINC R14 ;  /* 0x000000000e007343 */ /* 0x004fea0003c00000 */
.L_x_24:
[----:B------:R-:W0:Y:S02]  /*03a0*/  LDCU.64 UR4, c[0x0][0x388] ;  /* 0x00007100ff0477ac */ /* 0x000e240008000a00 */
[----:B0-----:R-:W-:-:S04]  /*03b0*/  UISETP.NE.U32.AND UP0, UPT, UR4, URZ, UPT ;  /* 0x000000ff0400728c */ /* 0x001fc8000bf05070 */
[----:B------:R-:W-:-:S09]  /*03c0*/  UISETP.NE.AND.EX UP0, UPT, UR5, URZ, UPT, UP0 ;  /* 0x000000ff0500728c */ /* 0x000fd2000bf05300 */
[----:B------:R-:W-:Y:S05]  /*03d0*/  BRA.U UP0, `(.L_x_25) ;  /* 0x0000000100407547 */ /* 0x000fea000b800000 */
[----:B------:R-:W-:Y:S01]  /*03e0*/  MOV R14, 0x40 ;  /* 0x00000040000e7802 */ /* 0x000fe20000000f00 */
[----:B------:R-:W0:Y:S01]  /*03f0*/  LDCU.64 UR4, c[0x4][0x18] ;  /* 0x01000300ff0477ac */ /* 0x000e220008000a00 */
[----:B------:R-:W-:Y:S01]  /*0400*/  HFMA2 R8, -RZ, RZ, 0, 9.5367431640625e-06 ;  /* 0x000000a0ff087431 */ /* 0x000fe200000001ff */
        /* <DEDUP_REMOVED lines=13> */
.L_x_25:
[----:B------:R-:W0:Y:S01]  /*04e0*/  LDC.64 R4, c[0x0][0x388] ;  /* 0x0000e200ff047b82 */ /* 0x000e220000000a00 */
[----:B------:R-:W-:-:S04]  /*04f0*/  IMAD R3, R18, 0x3, RZ ;  /* 0x0000000312037824 */ /* 0x000fc800078e02ff */
[----:B0-----:R-:W-:-:S05]  /*0500*/  IMAD.WIDE.U32 R4, R3, 0x4, R4 ;  /* 0x0000000403047825 */ /* 0x001fca00078e0004 */
[----:B------:R-:W2:Y:S04]  /*0510*/  LDG.E R0, desc[UR36][R4.64] ;  /* 0x0000002404007981 */ /* 0x000ea8000c1e1900 */
[----:B------:R-:W3:Y:S04]  /*0520*/  LDG.E R6, desc[UR36][R4.64+0x4] ;  /* 0x0000042404067981 */ /* 0x000ee8000c1e1900 */
[----:B------:R-:W4:Y:S01]  /*0530*/  LDG.E R8, desc[UR36][R4.64+0x8] ;  /* 0x0000082404087981 */ /* 0x000f22000c1e1900 */
[----:B------:R-:W-:-:S05]  /*0540*/  IMAD R33, R30, 0xc, R33 ;  /* 0x0000000c1e217824 */ /* 0x000fca00078e0221 */
[----:B--2---:R0:W-:Y:S04]  /*0550*/  STS [R33], R0 ;  /* 0x0000000021007388 */ /* 0x0041e80000000800 */
[----:B---3--:R0:W-:Y:S04]  /*0560*/  STS [R33+0x4], R6 ;  /* 0x0000040621007388 */ /* 0x0081e80000000800 */
[----:B----4-:R0:W-:Y:S02]  /*0570*/  STS [R33+0x8], R8 ;  /* 0x0000080821007388 */ /* 0x0101e40000000800 */
.L_x_23:
[----:B------:R-:W-:Y:S01]  /*0580*/  ISETP.GT.AND P0, PT, R28, 0x3e7, PT ;  /* 0x000003e71c00780c */ /* 0x000fe20003f04270 */
[----:B------:R-:W-:Y:S05]  /*0590*/  WARPSYNC.ALL ;  /* 0x0000000000007948 */ /* 0x000fea0003800000 */
[----:B------:R-:W-:Y:S07]  /*05a0*/  BAR.SYNC.DEFER_BLOCKING 0x0 ;  /* 0x0000000000007b1d */ /* 0x000fee0000010000 */
[----:B------:R-:W-:Y:S05]  /*05b0*/  @P0 BRA `(.L_x_26) ;  /* 0x00000010005c0947 */ /* 0x000fea0003800000 */
[----:B------:R-:W1:Y:S01]  /*05c0*/  S2UR UR5, SR_CgaCtaId ;  /* 0x00000000000579c3 */ /* 0x000e620000008800 */
[----:B0-----:R-:W-:Y:S01]  /*05d0*/  VIMNMX.U32 R0, PT, PT, R29, R22, PT ;  /* 0x000000161d007248 */ /* 0x001fe20003fe0000 */
[----:B------:R-:W-:Y:S01]  /*05e0*/  UMOV UR4, 0x400 ;  /* 0x0000040000047882 */ /* 0x000fe20000000000 */
[----:B------:R-:W-:Y:S02]  /*05f0*/  MOV R18, R19 ;  /* 0x0000001300127202 */ /* 0x000fe40000000f00 */
[----:B------:R-:W-:-:S03]  /*0600*/  VIMNMX.U32 R0, PT, PT, R0, 0x1, !PT ;  /* 0x0000000100007848 */ /* 0x000fc60007fe0000 */
[----:B------:R-:W0:Y:S01]  /*0610*/  LDC.64 R34, c[0x0][0x390] ;  /* 0x0000e400ff227b82 */ /* 0x000e220000000a00 */
[----:B------:R-:W-:Y:S01]  /*0620*/  IADD3 R33, PT, PT, -R0, RZ, RZ ;  /* 0x000000ff00217210 */ /* 0x000fe20007ffe1ff */
[----:B-1----:R-:W-:-:S06]  /*0630*/  ULEA UR4, UR5, UR4, 0x18 ;  /* 0x0000000405047291 */ /* 0x002fcc000f8ec0ff */
[----:B------:R-:W-:Y:S01]  /*0640*/  MOV R32, UR4 ;  /* 0x0000000400207c02 */ /* 0x000fe20008000f00 */
[----:B0-----:R-:W-:-:S07]  /*0650*/  IMAD.WIDE.U32 R34, R19, 0x4, R34 ;  /* 0x0000000413227825 */ /* 0x001fce00078e0022 */
.L_x_37:
[----:B------:R-:W0:Y:S01]  /*0660*/  LDS R14, [R32] ;  /* 0x00000000200e7984 */ /* 0x000e220000000800 */
[----:B------:R-:W-:Y:S01]  /*0670*/  IADD3 R33, PT, PT, R33, 0x1, RZ ;  /* 0x0000000121217810 */ /* 0x000fe20007ffe0ff */
[----:B------:R-:W-:Y:S01]  /*0680*/  BSSY.RECONVERGENT B0, `(.L_x_27) ;  /* 0x000004b000007945 */ /* 0x000fe20003800200 */
[----:B------:R-:W-:Y:S01]  /*0690*/  HFMA2 R4, -RZ, RZ, 1.875, 0 ;  /* 0x3f800000ff047431 */ /* 0x000fe200000001ff */
[----:B------:R-:W1:Y:S01]  /*06a0*/  LDS R13, [R32+0x4] ;  /* 0x00000400200d7984 */ /* 0x000e620000000800 */
[----:B------:R-:W-:-:S04]  /*06b0*/  ISETP.NE.AND P2, PT, R33, RZ, PT ;  /* 0x000000ff2100720c */ /* 0x000fc80003f45270 */
[----:B------:R-:W-:Y:S01]  /*06c0*/  P2R R36, PR, RZ, 0x4 ;  /* 0x00000004ff247803 */ /* 0x000fe20000000000 */
[----:B0-----:R-:W-:Y:S01]  /*06d0*/  FADD R3, R27, -R14 ;  /* 0x8000000e1b037221 */ /* 0x001fe20000000000 */
[----:B-1----:R-:W-:-:S04]  /*06e0*/  FADD R0, R26, -R13 ;  /* 0x8000000d1a007221 */ /* 0x002fc80000000000 */
[----:B------:R-:W-:Y:S02]  /*06f0*/  FSETP.NEU.AND P0, PT, R3, 1, PT ;  /* 0x3f8000000300780b */ /* 0x000fe40003f0d000 */
[----:B------:R-:W-:-:S11]  /*0700*/  FSETP.NEU.AND P1, PT, R0, 1, PT ;  /* 0x3f8000000000780b */ /* 0x000fd60003f2d000 */
[----:B------:R-:W-:Y:S05]  /*0710*/  @!P0 BRA `(.L_x_28) ;  /* 0x0000000400048947 */ /* 0x000fea0003800000 */
        /* <DEDUP_REMOVED lines=22> */
[----:B------:R-:W-:-:S03]  /*0880*/  FMUL R7, R5, R5 ;  /* 0x0000000505077220 */ /* 0x000fc60000400000 */
[----:B------:R-:W-:Y:S01]  /*0890*/  FADD R9, R9, R9 ;  /* 0x0000000909097221 */ /* 0x000fe20000000000 */
[----:B------:R-:W-:-:S03]  /*08a0*/  FFMA R10, R7, R10, 0.0032181653659790754318 ;  /* 0x3b52e7db070a7423 */ /* 0x000fc6000000000a */
[----:B------:R-:W-:Y:S01]  /*08b0*/  FFMA R9, R6, -R5, R9 ;  /* 0x8000000506097223 */ /* 0x000fe20000000009 */
[----:B------:R-:W-:Y:S01]  /*08c0*/  FFMA R6, R5, 1.4426950216293334961, R8 ;  /* 0x3fb8aa3b05067823 */ /* 0x000fe20000000008 */
[C---:B------:R-:W-:Y:S02]  /*08d0*/  FFMA R10, R7.reuse, R10, 0.018033718690276145935 ;  /* 0x3c93bb73070a7423 */ /* 0x040fe4000000000a */
[----:B------:R-:W-:Y:S01]  /*08e0*/  FMUL R9, R4, R9 ;  /* 0x0000000904097220 */ /* 0x000fe20000400000 */
[----:B------:R-:W-:Y:S01]  /*08f0*/  FADD R8, R8, -R6 ;  /* 0x8000000608087221 */ /* 0x000fe20000000000 */
[----:B------:R-:W-:-:S03]  /*0900*/  FFMA R10, R7, R10, 0.12022458761930465698 ;  /* 0x3df6384f070a7423 */ /* 0x000fc6000000000a */
[----:B------:R-:W-:Y:S01]  /*0910*/  FFMA R8, R5, 1.4426950216293334961, R8 ;  /* 0x3fb8aa3b05087823 */ /* 0x000fe20000000008 */
[----:B------:R-:W-:-:S03]  /*0920*/  FMUL R10, R7, R10 ;  /* 0x0000000a070a7220 */ /* 0x000fc60000400000 */
[----:B------:R-:W-:Y:S01]  /*0930*/  FFMA R8, R9, 1.4426950216293334961, R8 ;  /* 0x3fb8aa3b09087823 */ /* 0x000fe20000000008 */
[----:B------:R-:W-:-:S03]  /*0940*/  FMUL R4, R10, 3 ;  /* 0x404000000a047820 */ /* 0x000fc60000400000 */
[----:B------:R-:W-:-:S04]  /*0950*/  FFMA R8, R5, 1.9251366722983220825e-08, R8 ;  /* 0x32a55e3405087823 */ /* 0x000fc80000000008 */
        /* <DEDUP_REMOVED lines=10> */
[----:B------:R-:W-:Y:S02]  /*0a00*/  FFMA R7, R6, 2, R7 ;  /* 0x4000000006077823 */ /* 0x000fe40000000007 */
[----:B------:R-:W1:Y:S01]  /*0a10*/  F2I.NTZ R8, R4 ;  /* 0x0000000400087305 */ /* 0x000e620000203100 */
[----:B0-----:R-:W-:Y:S01]  /*0a20*/  FADD R6, R4, -R5 ;  /* 0x8000000504067221 */ /* 0x001fe20000000000 */
[----:B------:R-:W-:-:S03]  /*0a30*/  FSETP.GT.AND P2, PT, R5, RZ, PT ;  /* 0x000000ff0500720b */ /* 0x000fc60003f44000 */
[----:B------:R-:W-:Y:S01]  /*0a40*/  FADD R6, R6, R7 ;  /* 0x0000000706067221 */ /* 0x000fe20000000000 */
[----:B------:R-:W-:Y:S02]  /*0a50*/  SEL R5, RZ, 0x83000000, P2 ;  /* 0x83000000ff057807 */ /* 0x000fe40001000000 */
[----:B------:R-:W-:Y:S01]  /*0a60*/  FSETP.GEU.AND P2, PT, R4, RZ, PT ;  /* 0x000000ff0400720b */ /* 0x000fe20003f4e000 */
[----:B------:R-:W-:Y:S01]  /*0a70*/  FFMA R7, R6, R9, 0.0013391353422775864601 ;  /* 0x3aaf85ed06077423 */ /* 0x000fe20000000009 */
[----:B-1----:R-:W-:Y:S02]  /*0a80*/  LEA R8, R8, -R5, 0x17 ;  /* 0x8000000508087211 */ /* 0x002fe400078eb8ff */
[----:B------:R-:W-:Y:S01]  /*0a90*/  FSEL R4, RZ, +INF , !P2 ;  /* 0x7f800000ff047808 */ /* 0x000fe20005000000 */
[----:B------:R-:W-:-:S04]  /*0aa0*/  FFMA R7, R6, R7, 0.0096188392490148544312 ;  /* 0x3c1d985606077423 */ /* 0x000fc80000000007 */
[----:B------:R-:W-:-:S04]  /*0ab0*/  FFMA R7, R6, R7, 0.055503588169813156128 ;  /* 0x3d6357bb06077423 */ /* 0x000fc80000000007 */
[----:B------:R-:W-:-:S04]  /*0ac0*/  FFMA R7, R6, R7, 0.24022644758224487305 ;  /* 0x3e75fdec06077423 */ /* 0x000fc80000000007 */
[----:B------:R-:W-:Y:S01]  /*0ad0*/  FFMA R9, R6, R7, 0.69314718246459960938 ;  /* 0x3f31721806097423 */ /* 0x000fe20000000007 */
[----:B------:R-:W-:-:S03]  /*0ae0*/  IADD3 R7, PT, PT, R5, 0x7f000000, RZ ;  /* 0x7f00000005077810 */ /* 0x000fc60007ffe0ff */
[----:B------:R-:W-:-:S04]  /*0af0*/  FFMA R6, R6, R9, 1 ;  /* 0x3f80000006067423 */ /* 0x000fc80000000009 */
[----:B------:R-:W-:-:S04]  /*0b00*/  FMUL R7, R7, R6 ;  /* 0x0000000607077220 */ /* 0x000fc80000400000 */
[----:B------:R-:W-:Y:S01]  /*0b10*/  @!P3 FMUL R4, R8, R7 ;  /* 0x000000070804b220 */ /* 0x000fe20000400000 */
[----:B------:R-:W-:-:S07]  /*0b20*/  @!P0 LOP3.LUT R4, R3, 0x7fffffff, RZ, 0xc0, !PT ;  /* 0x7fffffff03048812 */ /* 0x000fce00078ec0ff */
.L_x_28:
[----:B------:R-:W-:Y:S05]  /*0b30*/  BSYNC.RECONVERGENT B0 ;  /* 0x0000000000007941 */ /* 0x000fea0003800200 */
.L_x_27:
        /* <DEDUP_REMOVED lines=22> */
[----:B------:R-:W-:-:S03]  /*0ca0*/  FMUL R7, R5, R5 ;  /* 0x0000000505077220 */ /* 0x000fc60000400000 */
[----:B------:R-:W-:Y:S01]  /*0cb0*/  FADD R9, R9, R9 ;  /* 0x0000000909097221 */ /* 0x000fe20000000000 */
[----:B------:R-:W-:-:S03]  /*0cc0*/  FFMA R12, R7, R12, 0.0032181653659790754318 ;  /* 0x3b52e7db070c7423 */ /* 0x000fc6000000000c */
[----:B------:R-:W-:Y:S01]  /*0cd0*/  FFMA R10, R6, -R5, R9 ;  /* 0x80000005060a7223 */ /* 0x000fe20000000009 */
[----:B------:R-:W-:Y:S01]  /*0ce0*/  FFMA R6, R5, 1.4426950216293334961, R8 ;  /* 0x3fb8aa3b05067823 */ /* 0x000fe20000000008 */
[----:B------:R-:W-:Y:S02]  /*0cf0*/  FFMA R12, R7, R12, 0.018033718690276145935 ;  /* 0x3c93bb73070c7423 */ /* 0x000fe4000000000c */
        /* <DEDUP_REMOVED lines=16> */
[----:B------:R-:W-:Y:S02]  /*0e00*/  MOV R6, 0x391fcb8e ;  /* 0x391fcb8e00067802 */ /* 0x000fe40000000f00 */
[----:B------:R-:W-:Y:S01]  /*0e10*/  FSETP.GT.AND P1, PT, |R3|, 152, PT ;  /* 0x431800000300780b */ /* 0x000fe20003f24200 */
[----:B------:R-:W-:Y:S01]  /*0e20*/  FFMA R10, R5, 2, R10 ;  /* 0x40000000050a7823 */ /* 0x000fe2000000000a */
[C---:B------:R-:W-:Y:S01]  /*0e30*/  FSETP.GEU.AND P2, PT, R3.reuse, RZ, PT ;  /* 0x000000ff0300720b */ /* 0x040fe20003f4e000 */
[----:B------:R-:W1:Y:S01]  /*0e40*/  F2I.NTZ R7, R3 ;  /* 0x0000000300077305 */ /* 0x000e620000203100 */
[----:B0-----:R-:W-:Y:S01]  /*0e50*/  FADD R5, R3, -R8 ;  /* 0x8000000803057221 */ /* 0x001fe20000000000 */
        /* <DEDUP_REMOVED lines=9> */
[----:B------:R-:W-:Y:S02]  /*0ef0*/  IADD3 R8, PT, PT, R6, 0x7f000000, RZ ;  /* 0x7f00000006087810 */ /* 0x000fe40007ffe0ff */
[----:B-1----:R-:W-:Y:S01]  /*0f00*/  LEA R7, R7, -R6, 0x17 ;  /* 0x8000000607077211 */ /* 0x002fe200078eb8ff */
        /* <DEDUP_REMOVED lines=8> */
.L_x_31:
[----:B------:R-:W-:-:S07]  /*0f90*/  FADD R6, R0, 2 ;  /* 0x4000000000067421 */ /* 0x000fce0000000000 */
.L_x_30:
[----:B------:R-:W-:Y:S05]  /*0fa0*/  BSYNC.RECONVERGENT B0 ;  /* 0x0000000000007941 */ /* 0x000fea0003800200 */
.L_x_29:
[----:B------:R-:W0:Y:S01]  /*0fb0*/  LDS R10, [R32+0x8] ;  /* 0x00000800200a7984 */ /* 0x000e220000000800 */
[----:B------:R-:W-:Y:S01]  /*0fc0*/  FADD R7, RZ, -R4 ;  /* 0x80000004ff077221 */ /* 0x000fe20000000000 */
[----:B------:R-:W-:Y:S01]  /*0fd0*/  BSSY.RECONVERGENT B0, `(.L_x_32) ;  /* 0x0000049000007945 */ /* 0x000fe20003800200 */
[----:B------:R-:W-:Y:S02]  /*0fe0*/  HFMA2 R5, -RZ, RZ, 1.875, 0 ;  /* 0x3f800000ff057431 */ /* 0x000fe400000001ff */
[----:B------:R-:W-:Y:S01]  /*0ff0*/  FADD R0, R7, -R6 ;  /* 0x8000000607007221 */ /* 0x000fe20000000000 */
[----:B0-----:R-:W-:-:S05]  /*1000*/  FADD R3, R25, -R10 ;  /* 0x8000000a19037221 */ /* 0x001fca0000000000 */
[----:B------:R-:W-:-:S13]  /*1010*/  FSETP.NEU.AND P0, PT, R3, 1, PT ;  /* 0x3f8000000300780b */ /* 0x000fda0003f0d000 */
        /* <DEDUP_REMOVED lines=19> */
[----:B------:R-:W-:-:S04]  /*1150*/  FADD R7, R6, -R5 ;  /* 0x8000000506077221 */ /* 0x000fc80000000000 */
[----:B------:R-:W-:Y:S01]  /*1160*/  FADD R9, R7, R7 ;  /* 0x0000000707097221 */ /* 0x000fe20000000000 */
[----:B------:R-:W-:-:S03]  /*1170*/  FMUL R7, R5, R5 ;  /* 0x0000000505077220 */ /* 0x000fc60000400000 */
[----:B------:R-:W-:Y:S01]  /*1180*/  FFMA R9, R6, -R5, R9 ;  /* 0x8000000506097223 */ /* 0x000fe20000000009 */
[----:B------:R-:W-:Y:S01]  /*1190*/  FFMA R6, R5, 1.4426950216293334961, R8 ;  /* 0x3fb8aa3b05067823 */ /* 0x000fe20000000008 */
[C---:B------:R-:W-:Y:S02]  /*11a0*/  FFMA R12, R7.reuse, R12, 0.0032181653659790754318 ;  /* 0x3b52e7db070c7423 */ /* 0x040fe4000000000c */
[----:B------:R-:W-:Y:S01]  /*11b0*/  FMUL R4, R4, R9 ;  /* 0x0000000904047220 */ /* 0x000fe20000400000 */
[----:B------:R-:W-:Y:S01]  /*11c0*/  FADD R8, R8, -R6 ;  /* 0x8000000608087221 */ /* 0x000fe20000000000 */
[----:B------:R-:W-:-:S03]  /*11d0*/  FFMA R12, R7, R12, 0.018033718690276145935 ;  /* 0x3c93bb73070c7423 */ /* 0x000fc6000000000c */
[----:B------:R-:W-:Y:S01]  /*11e0*/  FFMA R9, R5, 1.4426950216293334961, R8 ;  /* 0x3fb8aa3b05097823 */ /* 0x000fe20000000008 */
        /* <DEDUP_REMOVED lines=17> */
[----:B------:R-:W1:Y:S01]  /*1300*/  F2I.NTZ R8, R4 ;  /* 0x0000000400087305 */ /* 0x000e620000203100 */
[----:B0-----:R-:W-:Y:S01]  /*1310*/  FADD R6, R4, -R5 ;  /* 0x8000000504067221 */ /* 0x001fe20000000000 */
[----:B------:R-:W-:-:S03]  /*1320*/  FSETP.GT.AND P0, PT, R5, RZ, PT ;  /* 0x000000ff0500720b */ /* 0x000fc60003f04000 */
[----:B------:R-:W-:Y:S01]  /*1330*/  FADD R6, R6, R9 ;  /* 0x0000000906067221 */ /* 0x000fe20000000000 */
[----:B------:R-:W-:Y:S02]  /*1340*/  SEL R5, RZ, 0x83000000, P0 ;  /* 0x83000000ff057807 */ /* 0x000fe40000000000 */
[----:B------:R-:W-:Y:S01]  /*1350*/  FSETP.NEU.AND P0, PT, |R3|, +INF , PT ;  /* 0x7f8000000300780b */ /* 0x000fe20003f0d200 */
[----:B------:R-:W-:Y:S01]  /*1360*/  FFMA R7, R6, R7, 0.0013391353422775864601 ;  /* 0x3aaf85ed06077423 */ /* 0x000fe20000000007 */
[----:B-1----:R-:W-:-:S03]  /*1370*/  LEA R8, R8, -R5, 0x17 ;  /* 0x8000000508087211 */ /* 0x002fc600078eb8ff */
[----:B------:R-:W-:-:S04]  /*1380*/  FFMA R7, R6, R7, 0.0096188392490148544312 ;  /* 0x3c1d985606077423 */ /* 0x000fc80000000007 */
[----:B------:R-:W-:-:S04]  /*1390*/  FFMA R7, R6, R7, 0.055503588169813156128 ;  /* 0x3d6357bb06077423 */ /* 0x000fc80000000007 */
[----:B------:R-:W-:-:S04]  /*13a0*/  FFMA R7, R6, R7, 0.24022644758224487305 ;  /* 0x3e75fdec06077423 */ /* 0x000fc80000000007 */
[C---:B------:R-:W-:Y:S01]  /*13b0*/  FFMA R9, R6.reuse, R7, 0.69314718246459960938 ;  /* 0x3f31721806097423 */ /* 0x040fe20000000007 */
[----:B------:R-:W-:Y:S02]  /*13c0*/  IADD3 R7, PT, PT, R5, 0x7f000000, RZ ;  /* 0x7f00000005077810 */ /* 0x000fe40007ffe0ff */
[----:B------:R-:W-:Y:S01]  /*13d0*/  FSEL R5, RZ, +INF , !P2 ;  /* 0x7f800000ff057808 */ /* 0x000fe20005000000 */
[----:B------:R-:W-:-:S04]  /*13e0*/  FFMA R6, R6, R9, 1 ;  /* 0x3f80000006067423 */ /* 0x000fc80000000009 */
[----:B------:R-:W-:-:S04]  /*13f0*/  FMUL R7, R7, R6 ;  /* 0x0000000607077220 */ /* 0x000fc80000400000 */
[----:B------:R-:W-:Y:S01]  /*1400*/  @!P1 FMUL R5, R8, R7 ;  /* 0x0000000708059220 */ /* 0x000fe20000400000 */
[----:B------:R-:W-:Y:S06]  /*1410*/  @P0 BRA P3, `(.L_x_33) ;  /* 0x0000000000100947 */ /* 0x000fec0001800000 */
[----:B------:R-:W-:-:S05]  /*1420*/  FADD R3, R3, R3 ;  /* 0x0000000303037221 */ /* 0x000fca0000000000 */
[----:B------:R-:W-:Y:S01]  /*1430*/  LOP3.LUT R5, R3, 0x7fffffff, RZ, 0xc0, !PT ;  /* 0x7fffffff03057812 */ /* 0x000fe200078ec0ff */
[----:B------:R-:W-:Y:S06]  /*1440*/  BRA `(.L_x_33) ;  /* 0x0000000000047947 */ /* 0x000fec0003800000 */
.L_x_34:
[----:B------:R-:W-:-:S07]  /*1450*/  FADD R5, R3, 2 ;  /* 0x4000000003057421 */ /* 0x000fce0000000000 */
.L_x_33:
[----:B------:R-:W-:Y:S05]  /*1460*/  BSYNC.RECONVERGENT B0 ;  /* 0x0000000000007941 */ /* 0x000fea0003800200 */
.L_x_32:
[----:B------:R-:W2:Y:S01]  /*1470*/  LDG.E R3, desc[UR36][R34.64] ;  /* 0x0000002422037981 */ /* 0x000ea2000c1e1900 */
[----:B------:R-:W-:Y:S01]  /*1480*/  FADD R0, R0, -R5 ;  /* 0x8000000500007221 */ /* 0x000fe20000000000 */
[----:B------:R-:W-:Y:S01]  /*1490*/  HFMA2 R5, -RZ, RZ, 3.7421875, 0 ;  /* 0x437c0000ff057431 */ /* 0x000fe200000001ff */
[----:B------:R-:W-:Y:S01]  /*14a0*/  MOV R7, 0x3bbb989d ;  /* 0x3bbb989d00077802 */ /* 0x000fe20000000f00 */
[----:B------:R-:W-:Y:S01]  /*14b0*/  BSSY.RECONVERGENT B6, `(.L_x_35) ;  /* 0x000001e000067945 */ /* 0x000fe20003800200 */
[----:B------:R-:W-:-:S03]  /*14c0*/  ISETP.NE.AND P0, PT, R28, 0x3c0, PT ;  /* 0x000003c01c00780c */ /* 0x000fc60003f05270 */
[----:B------:R-:W-:-:S04]  /*14d0*/  FFMA.SAT R4, R0, R7, 0.5 ;  /* 0x3f00000000047423 */ /* 0x000fc80000002007 */
[----:B------:R-:W-:-:S04]  /*14e0*/  FFMA.RM R4, R4, R5, 12582913 ;  /* 0x4b40000104047423 */ /* 0x000fc80000004005 */
[C---:B------:R-:W-:Y:S01]  /*14f0*/  FADD R5, R4.reuse, -12583039 ;  /* 0xcb40007f04057421 */ /* 0x040fe20000000000 */
[----:B------:R-:W-:-:S03]  /*1500*/  SHF.L.U32 R4, R4, 0x17, RZ ;  /* 0x0000001704047819 */ /* 0x000fc600000006ff */
[----:B------:R-:W-:-:S04]  /*1510*/  FFMA R5, R0, 1.4426950216293334961, -R5 ;  /* 0x3fb8aa3b00057823 */ /* 0x000fc80000000805 */
[----:B------:R-:W-:-:S06]  /*1520*/  FFMA R5, R0, 1.925963033500011079e-08, R5 ;  /* 0x32a5706000057823 */ /* 0x000fcc0000000005 */
[----:B------:R-:W0:Y:S02]  /*1530*/  MUFU.EX2 R5, R5 ;  /* 0x0000000500057308 */ /* 0x000e240000000800 */
[----:B0-----:R-:W-:-:S04]  /*1540*/  FMUL R7, R4, R5 ;  /* 0x0000000504077220 */ /* 0x001fc80000400000 */
[----:B--2---:R-:W-:Y:S01]  /*1550*/  FFMA R2, R7, R3, R2 ;  /* 0x0000000307027223 */ /* 0x004fe20000000002 */
[----:B------:R-:W-:Y:S06]  /*1560*/  @P0 BRA `(.L_x_36) ;  /* 0x0000000000480947 */ /* 0x000fec0003800000 */
[----:B------:R-:W0:Y:S01]  /*1570*/  F2F.F64.F32 R14, R14 ;  /* 0x0000000e000e7310 */ /* 0x000e220000201800 */
[----:B------:R-:W-:Y:S01]  /*1580*/  MOV R8, 0x38 ;  /* 0x0000003800087802 */ /* 0x000fe20000000f00 */
[----:B------:R1:W-:Y:S01]  /*1590*/  STL [R1], R18 ;  /* 0x0000001201007387 */ /* 0x0003e20000100800 */
[----:B------:R-:W2:Y:S01]  /*15a0*/  LDCU.64 UR4, c[0x4][0x28] ;  /* 0x01000500ff0477ac */ /* 0x000ea20008000a00 */
[----:B------:R-:W-:Y:S02]  /*15b0*/  MOV R6, R17 ;  /* 0x0000001100067202 */ /* 0x000fe40000000f00 */
[----:B------:R-:W-:Y:S01]  /*15c0*/  MOV R7, R16 ;  /* 0x0000001000077202 */ /* 0x000fe20000000f00 */
[----:B------:R-:W3:Y:S01]  /*15d0*/  LDC.64 R8, c[0x4][R8] ;  /* 0x0100000008087b82 */ /* 0x000ee20000000a00 */
[----:B------:R-:W4:Y:S01]  /*15e0*/  F2F.F64.F32 R12, R13 ;  /* 0x0000000d000c7310 */ /* 0x000f220000201800 */
[----:B0-----:R1:W-:Y:S07]  /*15f0*/  STL.64 [R1+0x10], R14 ;  /* 0x0000100e01007387 */ /* 0x0013ee0000100a00 */
[----:B------:R-:W0:Y:S01]  /*1600*/  F2F.F64.F32 R10, R10 ;  /* 0x0000000a000a7310 */ /* 0x000e220000201800 */
[----:B--2---:R-:W-:Y:S01]  /*1610*/  MOV R4, UR4 ;  /* 0x0000000400047c02 */ /* 0x004fe20008000f00 */
[----:B----4-:R1:W-:Y:S06]  /*1620*/  STL.64 [R1+0x18], R12 ;  /* 0x0000180c01007387 */ /* 0x0103ec0000100a00 */
[----:B------:R-:W2:Y:S01]  /*1630*/  F2F.F64.F32 R20, R2 ;  /* 0x0000000200147310 */ /* 0x000ea20000201800 */
[----:B------:R-:W-:Y:S01]  /*1640*/  MOV R5, UR5 ;  /* 0x0000000500057c02 */ /* 0x000fe20008000f00 */
[----:B0-----:R1:W-:Y:S04]  /*1650*/  STL.64 [R1+0x20], R10 ;  /* 0x0000200a01007387 */ /* 0x0013e80000100a00 */
[----:B--2---:R1:W-:Y:S02]  /*1660*/  STL.64 [R1+0x8], R20 ;  /* 0x0000081401007387 */ /* 0x0043e40000100a00 */
[----:B-1----:R-:W-:-:S07]  /*1670*/  LEPC R20, `(.L_x_36) ;  /* 0x000000001014794e */ /* 0x002fce0000000000 */
[----:B---3--:R-:W-:Y:S05]  /*1680*/  CALL.ABS.NOINC R8 ;  /* 0x0000000008007343 */ /* 0x008fea0003c00000 */
.L_x_36:
[----:B------:R-:W-:Y:S05]  /*1690*/  BSYNC.RECONVERGENT B6 ;  /* 0x0000000000067941 */ /* 0x000fea0003800200 */
.L_x_35:
[----:B------:R-:W-:Y:S02]  /*16a0*/  ISETP.NE.AND P6, PT, R36, RZ, PT ;  /* 0x000000ff2400720c */ /* 0x000fe40003fc5270 */
[----:B------:R-:W-:Y:S02]  /*16b0*/  IADD3 R34, P0, PT, R34, 0x4, RZ ;  /* 0x0000000422227810 */ /* 0x000fe40007f1e0ff */
[----:B------:R-:W-:Y:S02]  /*16c0*/  IADD3 R32, PT, PT, R32, 0xc, RZ ;  /* 0x0000000c20207810 */ /* 0x000fe40007ffe0ff */
[----:B------:R-:W-:Y:S02]  /*16d0*/  IADD3 R18, PT, PT, R18, 0x1, RZ ;  /* 0x0000000112127810 */ /* 0x000fe40007ffe0ff */
[----:B------:R-:W-:-:S05]  /*16e0*/  IADD3.X R35, PT, PT, RZ, R35, RZ, P0, !PT ;  /* 0x00000023ff237210 */ /* 0x000fca00007fe4ff */
[----:B------:R-:W-:Y:S05]  /*16f0*/  @P6 BRA `(.L_x_37) ;  /* 0xffffffec00d86947 */ /* 0x000fea000383ffff */
[----:B------:R-:W-:Y:S05]  /*1700*/  WARPSYNC.ALL ;  /* 0x0000000000007948 */ /* 0x000fea0003800000 */
[----:B------:R-:W-:Y:S06]  /*1710*/  BAR.SYNC.DEFER_BLOCKING 0x0 ;  /* 0x0000000000007b1d */ /* 0x000fec0000010000 */
[----:B------:R1:W-:Y:S02]  /*1720*/  STG.E desc[UR36][R38.64], R2 ;  /* 0x0000000226007986 */ /* 0x0003e4000c101924 */
.L_x_26:
[----:B------:R-:W-:Y:S02]  /*1730*/  ISETP.NE.AND P0, PT, R31, RZ, PT ;  /* 0x000000ff1f00720c */ /* 0x000fe40003f05270 */
[C---:B------:R-:W-:Y:S02]  /*1740*/  IADD3 R19, PT, PT, R29.reuse, R19, RZ ;  /* 0x000000131d137210 */ /* 0x040fe40007ffe0ff */
[----:B------:R-:W-:-:S09]  /*1750*/  IADD3 R22, PT, PT, -R29, R22, RZ ;  /* 0x000000161d167210 */ /* 0x000fd20007ffe1ff */
[----:B------:R-:W-:Y:S05]  /*1760*/  @P0 BRA `(.L_x_38) ;  /* 0xffffffe800900947 */ /* 0x000fea000383ffff */
[----:B------:R-:W-:Y:S05]  /*1770*/  EXIT ;  /* 0x000000000000794d */ /* 0x000fea0003800000 */
        .weak           $__internal_0_$__cuda_sm20_div_u16
        .type           $__internal_0_$__cuda_sm20_div_u16,@function
        .size           $__internal_0_$__cuda_sm20_div_u16,(.L_x_56 - $__internal_0_$__cuda_sm20_div_u16)
$__internal_0_$__cuda_sm20_div_u16:
[----:B------:R-:W0:Y:S01]  /*1780*/  I2F.U16 R2, R0 ;  /* 0x0000000000027306 */ /* 0x000e220000101000 */
[----:B------:R-:W-:Y:S02]  /*1790*/  MOV R3, 0x4b800000 ;  /* 0x4b80000000037802 */ /* 0x000fe40000000f00 */
[C---:B0-----:R-:W-:Y:S02]  /*17a0*/  FSETP.GEU.AND P1, PT, |R2|.reuse, 1.175494350822287508e-38, PT ;  /* 0x008000000200780b */ /* 0x041fe40003f2e200 */
[----:B------:R-:W-:Y:S02]  /*17b0*/  FSETP.GT.AND P0, PT, |R2|, 8.50705917302346158658e+37, PT ;  /* 0x7e8000000200780b */ /* 0x000fe40003f04200 */
[----:B------:R-:W-:-:S04]  /*17c0*/  FSEL R3, R3, 1, !P1 ;  /* 0x3f80000003037808 */ /* 0x000fc80004800000 */
[----:B------:R-:W-:Y:S02]  /*17d0*/  FSEL R3, R3, 0.25, !P0 ;  /* 0x3e80000003037808 */ /* 0x000fe40004000000 */
[----:B------:R-:W-:-:S03]  /*17e0*/  ISETP.NE.U32.AND P0, PT, R0, RZ, PT ;  /* 0x000000ff0000720c */ /* 0x000fc60003f05070 */
[----:B------:R-:W-:Y:S01]  /*17f0*/  FMUL R4, R2, R3 ;  /* 0x0000000302047220 */ /* 0x000fe20000400000 */
[----:B------:R-:W-:-:S05]  /*1800*/  I2FP.F32.U32.RZ R2, 0x3e7 ;  /* 0x000003e700027845 */ /* 0x000fca000020d000 */
[----:B------:R-:W0:Y:S02]  /*1810*/  MUFU.RCP R4, R4 ;  /* 0x0000000400047308 */ /* 0x000e240000001000 */
[----:B0-----:R-:W-:-:S05]  /*1820*/  FMUL R3, R3, R4 ;  /* 0x0000000403037220 */ /* 0x001fca0000400000 */
[----:B------:R-:W-:-:S05]  /*1830*/  IADD3 R3, PT, PT, R3, 0x2, RZ ;  /* 0x0000000203037810 */ /* 0x000fca0007ffe0ff */
[----:B------:R-:W-:Y:S01]  /*1840*/  FMUL.RZ R5, R2, R3 ;  /* 0x0000000302057220 */ /* 0x000fe2000040c000 */
[----:B------:R-:W-:Y:S01]  /*1850*/  HFMA2 R3, -RZ, RZ, 0, 0 ;  /* 0x00000000ff037431 */ /* 0x000fe200000001ff */
[----:B------:R-:W-:-:S04]  /*1860*/  MOV R2, R6 ;  /* 0x0000000600027202 */ /* 0x000fc80000000f00 */
[----:B------:R-:W0:Y:S02]  /*1870*/  F2I.U32.TRUNC.NTZ R5, R5 ;  /* 0x0000000500057305 */ /* 0x000e24000020f000 */
[----:B0-----:R-:W-:Y:S02]  /*1880*/  LOP3.LUT R24, R5, 0xffff, RZ, 0xc0, !PT ;  /* 0x0000ffff05187812 */ /* 0x001fe400078ec0ff */
[----:B------:R-:W-:Y:S01]  /*1890*/  @!P0 MOV R24, 0xffffffff ;  /* 0xffffffff00188802 */ /* 0x000fe20000000f00 */
[----:B------:R-:W-:Y:S06]  /*18a0*/  RET.REL.NODEC R2 `(_Z20rbf_1d_reduce_sharedPKfS0_S0_Pf) ;  /* 0xffffffe402d47950 */ /* 0x000fec0003c3ffff */
.L_x_39:
        /* <DEDUP_REMOVED lines=13> */
.L_x_56:


//--------------------- .text._Z20rbf_1d_kernel_sharedPKfS0_Pf --------------------------
	.section	.text._Z20rbf_1d_kernel_sharedPKfS0_Pf,"ax",@progbits
	.align	128
        .global         _Z20rbf_1d_kernel_sharedPKfS0_Pf
        .type           _Z20rbf_1d_kernel_sharedPKfS0_Pf,@function
        .size           _Z20rbf_1d_kernel_sharedPKfS0_Pf,(.L_x_57 - _Z20rbf_1d_kernel_sharedPKfS0_Pf)
        .other          _Z20rbf_1d_kernel_sharedPKfS0_Pf,@"STO_CUDA_ENTRY STV_DEFAULT"
_Z20rbf_1d_kernel_sharedPKfS0_Pf:
.text._Z20rbf_1d_kernel_sharedPKfS0_Pf:
[----:B------:R-:W0:Y:S01]  /*0000*/  LDC R1, c[0x0][0x37c] ;  /* 0x0000df00ff017b82 */ /* 0x000e220000000800 */
[----:B------:R-:W1:Y:S01]  /*0010*/  S2R R18, SR_TID.X ;  /* 0x0000000000127919 */ /* 0x000e620000002100 */
[----:B------:R-:W2:Y:S06]  /*0020*/  LDCU UR5, c[0x0][0x2fc] ;  /* 0x00005f80ff0577ac */ /* 0x000eac0008000800 */
[----:B------:R-:W1:Y:S01]  /*0030*/  S2UR UR4, SR_CTAID.X ;  /* 0x00000000000479c3 */ /* 0x000e620000002500 */
[----:B0-----:R-:W-:Y:S01]  /*0040*/  IADD3 R1, PT, PT, R1, -0x8, RZ ;  /* 0xfffffff801017810 */ /* 0x001fe20007ffe0ff */
[----:B------:R-:W0:Y:S06]  /*0050*/  LDCU.64 UR36, c[0x0][0x358] ;  /* 0x00006b00ff2477ac */ /* 0x000e2c0008000a00 */
[----:B------:R-:W1:Y:S08]  /*0060*/  LDC R17, c[0x0][0x360] ;  /* 0x0000d800ff117b82 */ /* 0x000e700000000800 */
[----:B------:R-:W3:Y:S01]  /*0070*/  LDC.64 R4, c[0x0][0x380] ;  /* 0x0000e000ff047b82 */ /* 0x000ee20000000a00 */
[----:B-1----:R-:W-:-:S05]  /*0080*/  IMAD R29, R17, UR4, R18 ;  /* 0x00000004111d7c24 */ /* 0x002fca000f8e0212 */
[----:B------:R-:W-:-:S05]  /*0090*/  LEA R3, R29, R29, 0x1 ;  /* 0x0000001d1d037211 */ /* 0x000fca00078e08ff */
[----:B---3--:R-:W-:-:S05]  /*00a0*/  IMAD.WIDE R4, R3, 0x4, R4 ;  /* 0x0000000403047825 */ /* 0x008fca00078e0204 */
[----:B0-----:R0:W5:Y:S04]  /*00b0*/  LDG.E R28, desc[UR36][R4.64] ;  /* 0x00000024041c7981 */ /* 0x001168000c1e1900 */
[----:B------:R0:W5:Y:S04]  /*00c0*/  LDG.E R27, desc[UR36][R4.64+0x4] ;  /* 0x00000424041b7981 */ /* 0x000168000c1e1900 */
[----:B------:R0:W5:Y:S01]  /*00d0*/  LDG.E R26, desc[UR36][R4.64+0x8] ;  /* 0x00000824041a7981 */ /* 0x000162000c1e1900 */
[----:B------:R-:W1:Y:S01]  /*00e0*/  LDCU UR4, c[0x0][0x2f8] ;  /* 0x00005f00ff0477ac */ /* 0x000e620008000800 */
[----:B------:R-:W-:-:S02]  /*00f0*/  LOP3.LUT R0, R17, 0xffff, RZ, 0xc0, !PT ;  /* 0x0000ffff11007812 */ /* 0x000fc400078ec0ff */
[----:B------:R-:W-:Y:S02]  /*0100*/  MOV R7, 0x140 ;  /* 0x0000014000077802 */ /* 0x000fe40000000f00 */
[----:B-1----:R-:W-:-:S04]  /*0110*/  IADD3 R2, P0, PT, R1, UR4, RZ ;  /* 0x0000000401027c10 */ /* 0x002fc8000ff1e0ff */
[----:B0-2---:R-:W-:-:S09]  /*0120*/  IADD3.X R16, PT, PT, RZ, UR5, RZ, P0, !PT ;  /* 0x00000005ff107c10 */ /* 0x005fd200087fe4ff */
[----:B-----5:R-:W-:Y:S05]  /*0130*/  CALL.REL.NOINC `($__internal_1_$__cuda_sm20_div_u16) ;  /* 0x0000001400507944 */ /* 0x020fea0003c00000 */
[----:B------:R-:W0:Y:S01]  /*0140*/  S2R R23, SR_CgaCtaId ;  /* 0x0000000000177919 */ /* 0x000e220000008800 */
[----:B------:R-:W-:Y:S01]  /*0150*/  MOV R0, 0x400 ;  /* 0x0000040000007802 */ /* 0x000fe20000000f00 */
[----:B------:R-:W-:Y:S01]  /*0160*/  HFMA2 R22, -RZ, RZ, 0, 0 ;  /* 0x00000000ff167431 */ /* 0x000fe200000001ff */
[----:B------:R-:W-:Y:S02]  /*0170*/  LOP3.LUT R19, R19, 0xffff, RZ, 0xc0, !PT ;  /* 0x0000ffff13137812 */ /* 0x000fe400078ec0ff */
[----:B------:R-:W-:Y:S02]  /*0180*/  MOV R24, 0x3e8 ;  /* 0x000003e800187802 */ /* 0x000fe40000000f00 */
[----:B0-----:R-:W-:-:S05]  /*0190*/  LEA R23, R23, R0, 0x18 ;  /* 0x0000000017177211 */ /* 0x001fca00078ec0ff */
[----:B------:R-:W-:-:S07]  /*01a0*/  IMAD R23, R18, 0xc, R23 ;  /* 0x0000000c12177824 */ /* 0x000fce00078e0217 */
.L_x_54:
[----:B0-----:R-:W0:Y:S01]  /*01b0*/  LDCU UR6, c[0x0][0x2f8] ;  /* 0x00005f00ff0677ac */ /* 0x001e220008000800 */
[----:B------:R-:W-:Y:S01]  /*01c0*/  IMAD R25, R17, R22, RZ ;  /* 0x0000001611197224 */ /* 0x000fe200078e02ff */
[----:B------:R-:W-:Y:S01]  /*01d0*/  MOV R8, 0x38 ;  /* 0x0000003800087802 */ /* 0x000fe20000000f00 */
[----:B------:R-:W1:Y:S01]  /*01e0*/  LDCU.64 UR4, c[0x4][0x20] ;  /* 0x01000400ff0477ac */ /* 0x000e620008000a00 */
[----:B------:R-:W-:Y:S02]  /*01f0*/  ISETP.NE.AND P0, PT, R22, R19, PT ;  /* 0x000000131600720c */ /* 0x000fe40003f05270 */
[----:B------:R-:W-:Y:S02]  /*0200*/  IADD3 R31, PT, PT, R25, R18, RZ ;  /* 0x00000012191f7210 */ /* 0x000fe40007ffe0ff */
[----:B------:R-:W2:Y:S01]  /*0210*/  LDC.64 R8, c[0x4][R8] ;  /* 0x0100000008087b82 */ /* 0x000ea20000000a00 */
[----:B------:R-:W-:Y:S02]  /*0220*/  P2R R30, PR, RZ, 0x1 ;  /* 0x00000001ff1e7803 */ /* 0x000fe40000000000 */
[----:B------:R-:W-:-:S02]  /*0230*/  MOV R6, R2 ;  /* 0x0000000200067202 */ /* 0x000fc40000000f00 */
[----:B------:R-:W-:Y:S02]  /*0240*/  MOV R7, R16 ;  /* 0x0000001000077202 */ /* 0x000fe40000000f00 */
[----:B------:R-:W-:Y:S02]  /*0250*/  IADD3 R22, PT, PT, R22, 0x1, RZ ;  /* 0x0000000116167810 */ /* 0x000fe40007ffe0ff */
[----:B0-----:R-:W-:Y:S02]  /*0260*/  IADD3 R0, PT, PT, R2, -UR6, RZ ;  /* 0x8000000602007c10 */ /* 0x001fe4000fffe0ff */
[----:B-1----:R-:W-:-:S03]  /*0270*/  MOV R4, UR4 ;  /* 0x0000000400047c02 */ /* 0x002fc60008000f00 */
[----:B------:R0:W-:Y:S01]  /*0280*/  STL [R0], R31 ;  /* 0x0000001f00007387 */ /* 0x0001e20000100800 */
[----:B------:R-:W-:-:S07]  /*0290*/  MOV R5, UR5 ;  /* 0x0000000500057c02 */ /* 0x000fce0008000f00 */
[----:B------:R-:W-:-:S07]  /*02a0*/  LEPC R20, `(.L_x_40) ;  /* 0x000000001014794e */ /* 0x000fce0000000000 */
[----:B0-2---:R-:W-:Y:S05]  /*02b0*/  CALL.ABS.NOINC R8 ;  /* 0x0000000008007343 */ /* 0x005fea0003c00000 */
.L_x_40:
[----:B------:R-:W-:-:S13]  /*02c0*/  ISETP.GT.U32.AND P0, PT, R31, 0x3e7, PT ;  /* 0x000003e71f00780c */ /* 0x000fda0003f04070 */
[----:B------:R-:W-:Y:S05]  /*02d0*/  @P0 BRA `(.L_x_41) ;  /* 0x0000000000dc0947 */ /* 0x000fea0003800000 */
[----:B------:R-:W0:Y:S01]  /*02e0*/  S2UR UR5, SR_CgaCtaId ;  /* 0x00000000000579c3 */ /* 0x000e220000008800 */
[----:B------:R-:W-:-:S07]  /*02f0*/  UMOV UR4, 0x400 ;  /* 0x0000040000047882 */ /* 0x000fce0000000000 */
[----:B------:R-:W1:Y:S01]  /*0300*/  S2UR UR6, SR_SWINHI ;  /* 0x00000000000679c3 */ /* 0x000e620000002f00 */
[----:B0-----:R-:W-:-:S07]  /*0310*/  ULEA UR4, UR5, UR4, 0x18 ;  /* 0x0000000405047291 */ /* 0x001fce000f8ec0ff */
[----:B------:R-:W-:Y:S01]  /*0320*/  UMOV UR4, UR4 ;  /* 0x0000000400047c82 */ /* 0x000fe20008000000 */
[----:B-1----:R-:W-:Y:S01]  /*0330*/  UMOV UR5, UR6 ;  /* 0x0000000600057c82 */ /* 0x002fe20008000000 */
[----:B------:R-:W-:-:S04]  /*0340*/  UISETP.NE.U32.AND UP0, UPT, UR4, URZ, UPT ;  /* 0x000000ff0400728c */ /* 0x000fc8000bf05070 */
[----:B------:R-:W-:-:S09]  /*0350*/  UISETP.NE.AND.EX UP0, UPT, UR5, URZ, UPT, UP0 ;  /* 0x000000ff0500728c */ /* 0x000fd2000bf05300 */
[----:B------:R-:W-:Y:S05]  /*0360*/  BRA.U UP0, `(.L_x_42) ;  /* 0x0000000100407547 */ /* 0x000fea000b800000 */
        /* <DEDUP_REMOVED lines=16> */
.L_x_42:
        /* <DEDUP_REMOVED lines=20> */
.L_x_43:
[----:B------:R-:W0:Y:S01]  /*05b0*/  LDC.64 R4, c[0x0][0x388] ;  /* 0x0000e200ff047b82 */ /* 0x000e220000000a00 */
[----:B------:R-:W-:-:S04]  /*05c0*/  IADD3 R3, PT, PT, R25, R18, RZ ;  /* 0x0000001219037210 */ /* 0x000fc80007ffe0ff */
[----:B------:R-:W-:-:S05]  /*05d0*/  LEA R3, R3, R3, 0x1 ;  /* 0x0000000303037211 */ /* 0x000fca00078e08ff */
[----:B0-----:R-:W-:-:S05]  /*05e0*/  IMAD.WIDE.U32 R4, R3, 0x4, R4 ;  /* 0x0000000403047825 */ /* 0x001fca00078e0004 */
[----:B------:R-:W2:Y:S04]  /*05f0*/  LDG.E R0, desc[UR36][R4.64] ;  /* 0x0000002404007981 */ /* 0x000ea8000c1e1900 */
[----:B------:R-:W3:Y:S04]  /*0600*/  LDG.E R6, desc[UR36][R4.64+0x4] ;  /* 0x0000042404067981 */ /* 0x000ee8000c1e1900 */
[----:B------:R-:W4:Y:S04]  /*0610*/  LDG.E R8, desc[UR36][R4.64+0x8] ;  /* 0x0000082404087981 */ /* 0x000f28000c1e1900 */
[----:B--2---:R0:W-:Y:S04]  /*0620*/  STS [R23], R0 ;  /* 0x0000000017007388 */ /* 0x0041e80000000800 */
[----:B---3--:R0:W-:Y:S04]  /*0630*/  STS [R23+0x4], R6 ;  /* 0x0000040617007388 */ /* 0x0081e80000000800 */
[----:B----4-:R0:W-:Y:S02]  /*0640*/  STS [R23+0x8], R8 ;  /* 0x0000080817007388 */ /* 0x0101e40000000800 */
.L_x_41:
[----:B------:R-:W-:Y:S01]  /*0650*/  ISETP.GT.AND P0, PT, R29, 0x3e7, PT ;  /* 0x000003e71d00780c */ /* 0x000fe20003f04270 */
[----:B------:R-:W-:Y:S05]  /*0660*/  WARPSYNC.ALL ;  /* 0x0000000000007948 */ /* 0x000fea0003800000 */
[----:B------:R-:W-:Y:S07]  /*0670*/  BAR.SYNC.DEFER_BLOCKING 0x0 ;  /* 0x0000000000007b1d */ /* 0x000fee0000010000 */
[----:B------:R-:W-:Y:S05]  /*0680*/  @P0 BRA `(.L_x_44) ;  /* 0x0000000c00ec0947 */ /* 0x000fea0003800000 */
[----:B------:R-:W1:Y:S01]  /*0690*/  S2UR UR5, SR_CgaCtaId ;  /* 0x00000000000579c3 */ /* 0x000e620000008800 */
[----:B0-----:R-:W-:Y:S01]  /*06a0*/  VIMNMX.U32 R0, PT, PT, R17, R24, PT ;  /* 0x0000001811007248 */ /* 0x001fe20003fe0000 */
[----:B------:R-:W-:Y:S01]  /*06b0*/  UMOV UR4, 0x400 ;  /* 0x0000040000047882 */ /* 0x000fe20000000000 */
[----:B------:R-:W-:Y:S02]  /*06c0*/  IMAD R25, R29, 0x3e8, R25 ;  /* 0x000003e81d197824 */ /* 0x000fe400078e0219 */
[----:B------:R-:W-:-:S04]  /*06d0*/  VIMNMX.U32 R0, PT, PT, R0, 0x1, !PT ;  /* 0x0000000100007848 */ /* 0x000fc80007fe0000 */
[----:B------:R-:W-:Y:S01]  /*06e0*/  IADD3 R0, PT, PT, -R0, RZ, RZ ;  /* 0x000000ff00007210 */ /* 0x000fe20007ffe1ff */
[----:B-1----:R-:W-:-:S06]  /*06f0*/  ULEA UR4, UR5, UR4, 0x18 ;  /* 0x0000000405047291 */ /* 0x002fcc000f8ec0ff */
[----:B------:R-:W-:-:S07]  /*0700*/  MOV R3, UR4 ;  /* 0x0000000400037c02 */ /* 0x000fce0008000f00 */
.L_x_53:
[----:B0-----:R-:W0:Y:S01]  /*0710*/  LDS R5, [R3] ;  /* 0x0000000003057984 */ /* 0x001e220000000800 */
[----:B------:R-:W-:Y:S01]  /*0720*/  BSSY.RECONVERGENT B0, `(.L_x_45) ;  /* 0x0000049000007945 */ /* 0x000fe20003800200 */
[----:B------:R-:W-:Y:S02]  /*0730*/  MOV R6, 0x3f800000 ;  /* 0x3f80000000067802 */ /* 0x000fe40000000f00 */
[----:B------:R-:W1:Y:S01]  /*0740*/  LDS R4, [R3+0x4] ;  /* 0x0000040003047984 */ /* 0x000e620000000800 */
        /* <DEDUP_REMOVED lines=70> */
.L_x_46:
[----:B------:R-:W-:Y:S05]  /*0bb0*/  BSYNC.RECONVERGENT B0 ;  /* 0x0000000000007941 */ /* 0x000fea0003800200 */
.L_x_45:
        /* <DEDUP_REMOVED lines=48> */
[----:B------:R1:W2:Y:S01]  /*0ec0*/  F2I.NTZ R9, R5 ;  /* 0x0000000500097305 */ /* 0x0002a20000203100 */
[----:B0-----:R-:W-:Y:S01]  /*0ed0*/  FADD R7, R5, -R10 ;  /* 0x8000000a05077221 */ /* 0x001fe20000000000 */
[----:B------:R-:W-:-:S02]  /*0ee0*/  FSETP.GT.AND P0, PT, R10, RZ, PT ;  /* 0x000000ff0a00720b */ /* 0x000fc40003f04000 */
[----:B-1----:R-:W-:Y:S01]  /*0ef0*/  FSEL R5, RZ, +INF , !P2 ;  /* 0x7f800000ff057808 */ /* 0x002fe20005000000 */
        /* <DEDUP_REMOVED lines=17> */
.L_x_49:
[----:B------:R-:W-:-:S07]  /*1010*/  FADD R5, R4, 2 ;  /* 0x4000000004057421 */ /* 0x000fce0000000000 */
.L_x_48:
[----:B------:R-:W-:Y:S05]  /*1020*/  BSYNC.RECONVERGENT B0 ;  /* 0x0000000000007941 */ /* 0x000fea0003800200 */
.L_x_47:
[----:B------:R-:W0:Y:S01]  /*1030*/  LDS R7, [R3+0x8] ;  /* 0x0000080003077984 */ /* 0x000e220000000800 */
[----:B------:R-:W-:Y:S01]  /*1040*/  FADD R6, RZ, -R6 ;  /* 0x80000006ff067221 */ /* 0x000fe20000000000 */
[----:B------:R-:W-:Y:S01]  /*1050*/  BSSY.RECONVERGENT B0, `(.L_x_50) ;  /* 0x0000049000007945 */ /* 0x000fe20003800200 */
[----:B------:R-:W-:Y:S02]  /*1060*/  MOV R8, 0x3f800000 ;  /* 0x3f80000000087802 */ /* 0x000fe40000000f00 */
[----:B------:R-:W-:Y:S01]  /*1070*/  FADD R5, R6, -R5 ;  /* 0x8000000506057221 */ /* 0x000fe20000000000 */
[----:B0-----:R-:W-:-:S05]  /*1080*/  FADD R4, R26, -R7 ;  /* 0x800000071a047221 */ /* 0x001fca0000000000 */
[----:B------:R-:W-:-:S13]  /*1090*/  FSETP.NEU.AND P0, PT, R4, 1, PT ;  /* 0x3f8000000400780b */ /* 0x000fda0003f0d000 */
        /* <DEDUP_REMOVED lines=53> */
[----:B-1----:R-:W-:Y:S02]  /*13f0*/  LEA R10, R10, -R7, 0x17 ;  /* 0x800000070a0a7211 */ /* 0x002fe400078eb8ff */
[----:B------:R-:W-:Y:S01]  /*1400*/  IADD3 R7, PT, PT, R7, 0x7f000000, RZ ;  /* 0x7f00000007077810 */ /* 0x000fe20007ffe0ff */
[----:B------:R-:W-:-:S04]  /*1410*/  FFMA R9, R8, R9, 0.0096188392490148544312 ;  /* 0x3c1d985608097423 */ /* 0x000fc80000000009 */
[----:B------:R-:W-:-:S04]  /*1420*/  FFMA R9, R8, R9, 0.055503588169813156128 ;  /* 0x3d6357bb08097423 */ /* 0x000fc80000000009 */
[----:B------:R-:W-:-:S04]  /*1430*/  FFMA R9, R8, R9, 0.24022644758224487305 ;  /* 0x3e75fdec08097423 */ /* 0x000fc80000000009 */
[----:B------:R-:W-:-:S04]  /*1440*/  FFMA R9, R8, R9, 0.69314718246459960938 ;  /* 0x3f31721808097423 */ /* 0x000fc80000000009 */
        /* <DEDUP_REMOVED lines=8> */
.L_x_52:
[----:B------:R-:W-:-:S07]  /*14d0*/  FADD R8, R4, 2 ;  /* 0x4000000004087421 */ /* 0x000fce0000000000 */
.L_x_51:
[----:B------:R-:W-:Y:S05]  /*14e0*/  BSYNC.RECONVERGENT B0 ;  /* 0x0000000000007941 */ /* 0x000fea0003800200 */
.L_x_50:
[----:B------:R-:W-:Y:S02]  /*14f0*/  HFMA2 R7, -RZ, RZ, 0.96630859375, -0.0022525787353515625 ;  /* 0x3bbb989dff077431 */ /* 0x000fe400000001ff */
[----:B------:R-:W-:Y:S01]  /*1500*/  FADD R8, R5, -R8 ;  /* 0x8000000805087221 */ /* 0x000fe20000000000 */
[----:B------:R-:W-:Y:S02]  /*1510*/  MOV R5, 0x437c0000 ;  /* 0x437c000000057802 */ /* 0x000fe40000000f00 */
[----:B------:R-:W-:Y:S02]  /*1520*/  IADD3 R0, PT, PT, R0, 0x1, RZ ;  /* 0x0000000100007810 */ /* 0x000fe40007ffe0ff */
[----:B------:R-:W-:Y:S02]  /*1530*/  IADD3 R3, PT, PT, R3, 0xc, RZ ;  /* 0x0000000c03037810 */ /* 0x000fe40007ffe0ff */
[----:B------:R-:W-:Y:S01]  /*1540*/  ISETP.NE.AND P0, PT, R0, RZ, PT ;  /* 0x000000ff0000720c */ /* 0x000fe20003f05270 */
[----:B------:R-:W-:-:S04]  /*1550*/  FFMA.SAT R4, R8, R7, 0.5 ;  /* 0x3f00000008047423 */ /* 0x000fc80000002007 */
[----:B------:R-:W-:Y:S02]  /*1560*/  FFMA.RM R6, R4, R5, 12582913 ;  /* 0x4b40000104067423 */ /* 0x000fe40000004005 */
[----:B------:R-:W0:Y:S02]  /*1570*/  LDC.64 R4, c[0x0][0x390] ;  /* 0x0000e400ff047b82 */ /* 0x000e240000000a00 */
[C---:B------:R-:W-:Y:S01]  /*1580*/  FADD R7, R6.reuse, -12583039 ;  /* 0xcb40007f06077421 */ /* 0x040fe20000000000 */
[----:B------:R-:W-:-:S03]  /*1590*/  SHF.L.U32 R6, R6, 0x17, RZ ;  /* 0x0000001706067819 */ /* 0x000fc600000006ff */
[----:B------:R-:W-:-:S04]  /*15a0*/  FFMA R7, R8, 1.4426950216293334961, -R7 ;  /* 0x3fb8aa3b08077823 */ /* 0x000fc80000000807 */
[----:B------:R-:W-:-:S06]  /*15b0*/  FFMA R7, R8, 1.925963033500011079e-08, R7 ;  /* 0x32a5706008077823 */ /* 0x000fcc0000000007 */
[----:B------:R-:W1:Y:S01]  /*15c0*/  MUFU.EX2 R7, R7 ;  /* 0x0000000700077308 */ /* 0x000e620000000800 */
[C---:B0-----:R-:W-:Y:S01]  /*15d0*/  IMAD.WIDE.U32 R4, R25.reuse, 0x4, R4 ;  /* 0x0000000419047825 */ /* 0x041fe200078e0004 */
[----:B------:R-:W-:-:S03]  /*15e0*/  IADD3 R25, PT, PT, R25, 0x1, RZ ;  /* 0x0000000119197810 */ /* 0x000fc60007ffe0ff */
[----:B-1----:R-:W-:-:S05]  /*15f0*/  FMUL R9, R6, R7 ;  /* 0x0000000706097220 */ /* 0x002fca0000400000 */
[----:B------:R0:W-:Y:S01]  /*1600*/  STG.E desc[UR36][R4.64], R9 ;  /* 0x0000000904007986 */ /* 0x0001e2000c101924 */
[----:B------:R-:W-:Y:S05]  /*1610*/  @P0 BRA `(.L_x_53) ;  /* 0xfffffff0003c0947 */ /* 0x000fea000383ffff */
[----:B------:R-:W-:Y:S05]  /*1620*/  WARPSYNC.ALL ;  /* 0x0000000000007948 */ /* 0x000fea0003800000 */
[----:B------:R-:W-:Y:S06]  /*1630*/  BAR.SYNC.DEFER_BLOCKING 0x0 ;  /* 0x0000000000007b1d */ /* 0x000fec0000010000 */
.L_x_44:
[----:B------:R-:W-:Y:S02]  /*1640*/  ISETP.NE.AND P0, PT, R30, RZ, PT ;  /* 0x000000ff1e00720c */ /* 0x000fe40003f05270 */
[----:B------:R-:W-:-:S11]  /*1650*/  IADD3 R24, PT, PT, -R17, R24, RZ ;  /* 0x0000001811187210 */ /* 0x000fd60007ffe1ff */
[----:B------:R-:W-:Y:S05]  /*1660*/  @P0 BRA `(.L_x_54) ;  /* 0xffffffe800d00947 */ /* 0x000fea000383ffff */
[----:B------:R-:W-:Y:S05]  /*1670*/  EXIT ;  /* 0x000000000000794d */ /* 0x000fea0003800000 */
        .weak           $__internal_1_$__cuda_sm20_div_u16
        .type           $__internal_1_$__cuda_sm20_div_u16,@function
        .size           $__internal_1_$__cuda_sm20_div_u16,(.L_x_57 - $__internal_1_$__cuda_sm20_div_u16)
$__internal_1_$__cuda_sm20_div_u16:
[----:B------:R-:W0:Y:S01]  /*1680*/  I2F.U16 R3, R0 ;  /* 0x0000000000037306 */ /* 0x000e220000101000 */
[----:B------:R-:W-:Y:S02]  /*1690*/  HFMA2 R4, -RZ, RZ, 15, 0 ;  /* 0x4b800000ff047431 */ /* 0x000fe400000001ff */
[----:B------:R-:W-:Y:S01]  /*16a0*/  HFMA2 R5, -RZ, RZ, 0, 0 ;  /* 0x00000000ff057431 */ /* 0x000fe200000001ff */
[C---:B0-----:R-:W-:Y:S02]  /*16b0*/  FSETP.GEU.AND P1, PT, |R3|.reuse, 1.175494350822287508e-38, PT ;  /* 0x008000000300780b */ /* 0x041fe40003f2e200 */
[----:B------:R-:W-:Y:S02]  /*16c0*/  FSETP.GT.AND P0, PT, |R3|, 8.50705917302346158658e+37, PT ;  /* 0x7e8000000300780b */ /* 0x000fe40003f04200 */
[----:B------:R-:W-:-:S04]  /*16d0*/  FSEL R4, R4, 1, !P1 ;  /* 0x3f80000004047808 */ /* 0x000fc80004800000 */
[----:B------:R-:W-:Y:S02]  /*16e0*/  FSEL R4, R4, 0.25, !P0 ;  /* 0x3e80000004047808 */ /* 0x000fe40004000000 */
[----:B------:R-:W-:-:S03]  /*16f0*/  ISETP.NE.U32.AND P0, PT, R0, RZ, PT ;  /* 0x000000ff0000720c */ /* 0x000fc60003f05070 */
[----:B------:R-:W-:-:S04]  /*1700*/  FMUL R6, R3, R4 ;  /* 0x0000000403067220 */ /* 0x000fc80000400000 */
[----:B------:R-:W0:Y:S02]  /*1710*/  MUFU.RCP R3, R6 ;  /* 0x0000000600037308 */ /* 0x000e240000001000 */
[----:B0-----:R-:W-:Y:S01]  /*1720*/  FMUL R4, R4, R3 ;  /* 0x0000000304047220 */ /* 0x001fe20000400000 */
[----:B------:R-:W-:-:S04]  /*1730*/  I2FP.F32.U32.RZ R3, 0x3e7 ;  /* 0x000003e700037845 */ /* 0x000fc8000020d000 */
[----:B------:R-:W-:-:S05]  /*1740*/  IADD3 R4, PT, PT, R4, 0x2, RZ ;  /* 0x0000000204047810 */ /* 0x000fca0007ffe0ff */
[----:B------:R-:W-:Y:S01]  /*1750*/  FMUL.RZ R3, R3, R4 ;  /* 0x0000000403037220 */ /* 0x000fe2000040c000 */
[----:B------:R-:W-:-:S05]  /*1760*/  MOV R4, R7 ;  /* 0x0000000700047202 */ /* 0x000fca0000000f00 */
[----:B------:R-:W0:Y:S02]  /*1770*/  F2I.U32.TRUNC.NTZ R3, R3 ;  /* 0x0000000300037305 */ /* 0x000e24000020f000 */
[----:B0-----:R-:W-:Y:S02]  /*1780*/  LOP3.LUT R19, R3, 0xffff, RZ, 0xc0, !PT ;  /* 0x0000ffff03137812 */ /* 0x001fe400078ec0ff */
[----:B------:R-:W-:Y:S01]  /*1790*/  @!P0 MOV R19, 0xffffffff ;  /* 0xffffffff00138802 */ /* 0x000fe20000000f00 */
[----:B------:R-:W-:Y:S06]  /*17a0*/  RET.REL.NODEC R4 `(_Z20rbf_1d_kernel_sharedPKfS0_Pf) ;  /* 0xffffffe804147950 */ /* 0x000fec0003c3ffff */
.L_x_55:
        /* <DEDUP_REMOVED lines=13> */
.L_x_57:


//--------------------- .nv.global.init           --------------------------
	.section	.nv.global.init,"aw",@progbits
.nv.global.init:
	.type		$str$3,@object
	.size		$str$3,($str - $str$3)
$str$3:
        /*0000*/ 	.byte	0x25, 0x69, 0x0a, 0x00
	.type		$str,@object
	.size		$str,($str$2 - $str)
$str:
        /*0004*/ 	.byte	0x78, 0x69, 0x20, 0x21, 0x3d, 0x20, 0x6e, 0x75, 0x6c, 0x6c, 0x70, 0x74, 0x72, 0x00
	.type		$str$2,@object
	.size		$str$2,($str$4 - $str$2)
$str$2:
        /*0012*/ 	.byte	0x70, 0x78, 0x20, 0x21, 0x3d, 0x20, 0x6e, 0x75, 0x6c, 0x6c, 0x70, 0x74, 0x72, 0x00
	.type		$str$4,@object
	.size		$str$4,($str$5 - $str$4)
$str$4:
        /*0020*/ 	.byte	0x25, 0x69, 0x3a, 0x20, 0x25, 0x66, 0x20, 0x79, 0x3a, 0x20, 0x25, 0x66, 0x20, 0x20, 0x25, 0x66
        /*0030*/ 	.byte	0x20, 0x20, 0x25, 0x66, 0x20, 0x20, 0x0a, 0x00
	.type		$str$5,@object
	.size		$str$5,($str$1 - $str$5)
$str$5:
        /*0038*/ 	.byte	0x25, 0x69, 0x3a, 0x20, 0x25, 0x66, 0x20, 0x79, 0x3a, 0x20, 0x20, 0x25, 0x66, 0x20, 0x20, 0x25
        /*0048*/ 	.byte	0x66, 0x20, 0x20, 0x25, 0x66, 0x20, 0x20, 0x0a, 0x00
	.type		$str$1,@object
	.size		$str$1,(__unnamed_1 - $str$1)
$str$1:
        /*0051*/ 	.byte	0x2f, 0x74, 0x6d, 0x70, 0x2f, 0x73, 0x61, 0x73, 0x73, 0x5f, 0x63, 0x75, 0x5f, 0x63, 0x6f, 0x6c
        /*0061*/ 	.byte	0x7a, 0x38, 0x74, 0x62, 0x35, 0x2f, 0x6b, 0x2e, 0x63, 0x75, 0x00
	.type		__unnamed_1,@object
	.size		__unnamed_1,(.L_0 - __unnamed_1)
__unnamed_1:
        /*006c*/ 	.byte	0x76, 0x6f, 0x69, 0x64, 0x20, 0x6c, 0x6f, 0x61, 0x64, 0x28, 0x69, 0x6e, 0x74, 0x2c, 0x20, 0x66
        /*007c*/ 	.byte	0x6c, 0x6f, 0x61, 0x74, 0x20, 0x2a, 0x2c, 0x20, 0x63, 0x6f, 0x6e, 0x73, 0x74, 0x20, 0x66, 0x6c
        /*008c*/ 	.byte	0x6f, 0x61, 0x74, 0x20, 0x2a, 0x29, 0x00
.L_0:


//--------------------- .nv.shared._Z13rbf_1d_kernelPKfS0_Pf --------------------------
	.section	.nv.shared._Z13rbf_1d_kernelPKfS0_Pf,"aw",@nobits
	.sectionflags	@""
	.align	16
	.zero		1024


//--------------------- .nv.shared.reserved.0     --------------------------
	.section	.nv.shared.reserved.0,"aw",@nobits
	.weak		__nv_reservedSMEM_offset_0_alias
	.size		__nv_reservedSMEM_offset_0_alias, 0, 64
	.other		__nv_reservedSMEM_offset_0_alias,@"STO_CUDA_RESERVED_SHARED STV_DEFAULT"
__nv_reservedSMEM_offset_0_alias:
	.zero		0
	.zero		64


//--------------------- .nv.shared._Z20rbf_1d_reduce_simplePKfS0_S0_Pf --------------------------
	.section	.nv.shared._Z20rbf_1d_reduce_simplePKfS0_S0_Pf,"aw",@nobits
	.sectionflags	@""
	.align	16
	.zero		1024


//--------------------- .nv.shared._Z20rbf_1d_reduce_sharedPKfS0_S0_Pf --------------------------
	.section	.nv.shared._Z20rbf_1d_reduce_sharedPKfS0_S0_Pf,"aw",@nobits
	.sectionflags	@""
	.align	16
	.zero		1024


//--------------------- .nv.shared._Z20rbf_1d_kernel_sharedPKfS0_Pf --------------------------
	.section	.nv.shared._Z20rbf_1d_kernel_sharedPKfS0_Pf,"aw",@nobits
	.sectionflags	@""
	.align	16
	.zero		1024


//--------------------- .nv.constant0._Z13rbf_1d_kernelPKfS0_Pf --------------------------
	.section	.nv.constant0._Z13rbf_1d_kernelPKfS0_Pf,"a",@progbits
	.sectionflags	@""
	.align	4
.nv.constant0._Z13rbf_1d_kernelPKfS0_Pf:
	.zero		920


//--------------------- .nv.constant0._Z20rbf_1d_reduce_simplePKfS0_S0_Pf --------------------------
	.section	.nv.constant0._Z20rbf_1d_reduce_simplePKfS0_S0_Pf,"a",@progbits
	.sectionflags	@""
	.align	4
.nv.constant0._Z20rbf_1d_reduce_simplePKfS0_S0_Pf:
	.zero		928


//--------------------- .nv.constant0._Z20rbf_1d_reduce_sharedPKfS0_S0_Pf --------------------------
	.section	.nv.constant0._Z20rbf_1d_reduce_sharedPKfS0_S0_Pf,"a",@progbits
	.sectionflags	@""
	.align	4
.nv.constant0._Z20rbf_1d_reduce_sharedPKfS0_S0_Pf:
	.zero		928


//--------------------- .nv.constant0._Z20rbf_1d_kernel_sharedPKfS0_Pf --------------------------
	.section	.nv.constant0._Z20rbf_1d_kernel_sharedPKfS0_Pf,"a",@progbits
	.sectionflags	@""
	.align	4
.nv.constant0._Z20rbf_1d_kernel_sharedPKfS0_Pf:
	.zero		920


//--------------------- SYMBOLS --------------------------

	.type		.nv.reservedSmem.offset0,@object
	.size		.nv.reservedSmem.offset0,0x4
	.type		.nv.reservedSmem.cap,@object
	.size		.nv.reservedSmem.cap,0x4
	.type		vprintf,@function
	.type		__assertfail,@function
